//
// Generated by NVIDIA NVVM Compiler
//
// Compiler Build ID: CL-36424714
// Cuda compilation tools, release 13.0, V13.0.88
// Based on NVVM 20.0.0
//

.version 9.0
.target sm_100
.address_size 64

// _ZZN36_GLOBAL__N__baffd14a_4_k_cu_a89873fb18tma_2d_copy_kernelEPKfPfiiE4smem has been demoted
// _ZZN36_GLOBAL__N__baffd14a_4_k_cu_a89873fb18tma_2d_copy_kernelEPKfPfiiE10pipe_state has been demoted
// _ZZN36_GLOBAL__N__baffd14a_4_k_cu_a89873fb24tma_neighbor_copy_kernelEPKfPfiiE16pipeline_storage has been demoted
.extern .shared .align 16 .b8 _ZN36_GLOBAL__N__baffd14a_4_k_cu_a89873fb6sharedE[];

.entry _ZN36_GLOBAL__N__baffd14a_4_k_cu_a89873fb18tma_2d_copy_kernelEPKfPfii(
	.param .u64 .ptr .align 1 _ZN36_GLOBAL__N__baffd14a_4_k_cu_a89873fb18tma_2d_copy_kernelEPKfPfii_param_0,
	.param .u64 .ptr .align 1 _ZN36_GLOBAL__N__baffd14a_4_k_cu_a89873fb18tma_2d_copy_kernelEPKfPfii_param_1,
	.param .u32 _ZN36_GLOBAL__N__baffd14a_4_k_cu_a89873fb18tma_2d_copy_kernelEPKfPfii_param_2,
	.param .u32 _ZN36_GLOBAL__N__baffd14a_4_k_cu_a89873fb18tma_2d_copy_kernelEPKfPfii_param_3
)
{
	.reg .pred 	%p<55>;
	.reg .b32 	%r<239>;
	.reg .b32 	%f<6>;
	.reg .b64 	%rd<52>;
	// demoted variable
	.shared .align 128 .b8 _ZZN36_GLOBAL__N__baffd14a_4_k_cu_a89873fb18tma_2d_copy_kernelEPKfPfiiE4smem[17408];
	// demoted variable
	.shared .align 8 .b8 _ZZN36_GLOBAL__N__baffd14a_4_k_cu_a89873fb18tma_2d_copy_kernelEPKfPfiiE10pipe_state[24];
	ld.param.u64 	%rd7, [_ZN36_GLOBAL__N__baffd14a_4_k_cu_a89873fb18tma_2d_copy_kernelEPKfPfii_param_0];
	ld.param.u64 	%rd8, [_ZN36_GLOBAL__N__baffd14a_4_k_cu_a89873fb18tma_2d_copy_kernelEPKfPfii_param_1];
	ld.param.u32 	%r95, [_ZN36_GLOBAL__N__baffd14a_4_k_cu_a89873fb18tma_2d_copy_kernelEPKfPfii_param_2];
	ld.param.u32 	%r96, [_ZN36_GLOBAL__N__baffd14a_4_k_cu_a89873fb18tma_2d_copy_kernelEPKfPfii_param_3];
	cvta.to.global.u64 	%rd1, %rd8;
	mov.u32 	%r97, %ctaid.y;
	mov.u32 	%r98, %ctaid.x;
	shl.b32 	%r1, %r97, 6;
	shl.b32 	%r2, %r98, 6;
	mov.u32 	%r3, %tid.x;
	mov.u32 	%r4, %tid.y;
	or.b32  	%r99, %r3, %r4;
	setp.ne.s32 	%p1, %r99, 0;
	@%p1 bra 	$L__BB0_2;
	mov.b32 	%r100, 0;
	st.shared.v2.u32 	[_ZZN36_GLOBAL__N__baffd14a_4_k_cu_a89873fb18tma_2d_copy_kernelEPKfPfiiE10pipe_state], {%r100, %r100};
	st.shared.v2.u32 	[_ZZN36_GLOBAL__N__baffd14a_4_k_cu_a89873fb18tma_2d_copy_kernelEPKfPfiiE10pipe_state+8], {%r100, %r100};
	st.shared.v2.u32 	[_ZZN36_GLOBAL__N__baffd14a_4_k_cu_a89873fb18tma_2d_copy_kernelEPKfPfiiE10pipe_state+16], {%r100, %r100};
$L__BB0_2:
	barrier.sync 	0;
	mov.u32 	%r101, %ntid.x;
	mov.u32 	%r102, %ntid.y;
	mul.lo.s32 	%r5, %r101, %r102;
	mov.u32 	%r103, %tid.z;
	mul.lo.s32 	%r6, %r4, %r101;
	mad.lo.s32 	%r104, %r5, %r103, %r6;
	or.b32  	%r105, %r104, %r3;
	setp.ne.s32 	%p2, %r105, 0;
	@%p2 bra 	$L__BB0_4;
	mov.u32 	%r111, %ntid.z;
	mul.lo.s32 	%r110, %r5, %r111;
	mov.u32 	%r108, _ZZN36_GLOBAL__N__baffd14a_4_k_cu_a89873fb18tma_2d_copy_kernelEPKfPfiiE10pipe_state;
	add.s32 	%r106, %r108, 8;
	// begin inline asm
	mbarrier.init.shared.b64 [%r106], %r110;
	// end inline asm
	// begin inline asm
	mbarrier.init.shared.b64 [%r108], %r110;
	// end inline asm
	cvt.u64.u32 	%rd10, %r108;
	cvta.shared.u64 	%rd11, %rd10;
	add.s64 	%rd9, %rd11, 16;
	// begin inline asm
	st.relaxed.cta.b32 [%rd9],%r110;
	// end inline asm
$L__BB0_4:
	barrier.sync 	0;
	mov.b32 	%r223, 0;
	// begin inline asm
	mov.u64 %rd12, %globaltimer;
	// end inline asm
	mov.u32 	%r116, _ZZN36_GLOBAL__N__baffd14a_4_k_cu_a89873fb18tma_2d_copy_kernelEPKfPfiiE10pipe_state;
	add.s32 	%r114, %r116, 8;
$L__BB0_5:
	mov.b32 	%r115, 1;
	// begin inline asm
	{
	.reg .pred p;
	mbarrier.try_wait.parity.shared.b64 p, [%r114], %r115;
	selp.b32 %r113, 1, 0, p;
	}
	// end inline asm
	setp.ne.s32 	%p3, %r113, 0;
	@%p3 bra 	$L__BB0_12;
	setp.gt.s32 	%p52, %r223, 15;
	@%p52 bra 	$L__BB0_8;
	add.s32 	%r223, %r223, 1;
	bra.uni 	$L__BB0_5;
$L__BB0_8:
	// begin inline asm
	mov.u64 %rd47, %globaltimer;
	// end inline asm
	sub.s64 	%rd3, %rd47, %rd12;
	setp.lt.s64 	%p53, %rd3, 4000000;
	@%p53 bra 	$L__BB0_10;
	mov.b32 	%r221, 1000000;
	// begin inline asm
	nanosleep.u32 %r221;
	// end inline asm
	bra.uni 	$L__BB0_5;
$L__BB0_10:
	setp.lt.s64 	%p54, %rd3, 40000;
	@%p54 bra 	$L__BB0_5;
	shr.s64 	%rd48, %rd3, 63;
	shr.u64 	%rd49, %rd48, 62;
	add.s64 	%rd50, %rd3, %rd49;
	shr.u64 	%rd51, %rd50, 2;
	cvt.u32.u64 	%r222, %rd51;
	// begin inline asm
	nanosleep.u32 %r222;
	// end inline asm
	bra.uni 	$L__BB0_5;
$L__BB0_12:
	add.s32 	%r234, %r6, %r3;
	setp.gt.u32 	%p4, %r234, 4095;
	@%p4 bra 	$L__BB0_29;
	cvta.to.global.u64 	%rd4, %rd7;
	add.s32 	%r117, %r234, %r5;
	max.u32 	%r118, %r117, 4096;
	setp.lt.u32 	%p5, %r117, 4096;
	selp.u32 	%r119, 1, 0, %p5;
	add.s32 	%r120, %r117, %r119;
	sub.s32 	%r121, %r118, %r120;
	div.u32 	%r122, %r121, %r5;
	add.s32 	%r10, %r122, %r119;
	and.b32  	%r123, %r10, 3;
	setp.eq.s32 	%p6, %r123, 3;
	mov.u32 	%r226, %r234;
	@%p6 bra 	$L__BB0_18;
	add.s32 	%r124, %r10, 1;
	and.b32  	%r125, %r124, 3;
	neg.s32 	%r224, %r125;
	mov.u32 	%r226, %r234;
$L__BB0_15:
	.pragma "nounroll";
	shr.u32 	%r14, %r226, 6;
	and.b32  	%r15, %r226, 63;
	add.s32 	%r16, %r14, %r1;
	add.s32 	%r17, %r15, %r2;
	setp.ge.s32 	%p7, %r16, %r95;
	setp.ge.s32 	%p8, %r17, %r96;
	or.pred  	%p9, %p7, %p8;
	@%p9 bra 	$L__BB0_17;
	mad.lo.s32 	%r128, %r16, %r96, %r17;
	mov.u32 	%r129, _ZZN36_GLOBAL__N__baffd14a_4_k_cu_a89873fb18tma_2d_copy_kernelEPKfPfiiE4smem;
	mad.lo.s32 	%r130, %r14, 272, %r129;
	shl.b32 	%r131, %r15, 2;
	add.s32 	%r127, %r130, %r131;
	mul.wide.u32 	%rd14, %r128, 4;
	add.s64 	%rd13, %rd4, %rd14;
	// begin inline asm
	cp.async.ca.shared.global [%r127], [%rd13], 4, 4;
	// end inline asm
$L__BB0_17:
	add.s32 	%r226, %r226, %r5;
	add.s32 	%r224, %r224, 1;
	setp.ne.s32 	%p10, %r224, 0;
	@%p10 bra 	$L__BB0_15;
$L__BB0_18:
	setp.lt.u32 	%p11, %r10, 3;
	@%p11 bra 	$L__BB0_29;
	shl.b32 	%r132, %r5, 1;
	add.s32 	%r229, %r226, %r132;
	shl.b32 	%r22, %r5, 2;
	mad.lo.s32 	%r228, %r5, 3, %r226;
	add.s32 	%r227, %r226, %r5;
$L__BB0_20:
	shr.u32 	%r29, %r226, 6;
	and.b32  	%r30, %r226, 63;
	add.s32 	%r31, %r29, %r1;
	add.s32 	%r32, %r30, %r2;
	setp.ge.s32 	%p12, %r31, %r95;
	setp.ge.s32 	%p13, %r32, %r96;
	or.pred  	%p14, %p12, %p13;
	@%p14 bra 	$L__BB0_22;
	mad.lo.s32 	%r135, %r31, %r96, %r32;
	mov.u32 	%r136, _ZZN36_GLOBAL__N__baffd14a_4_k_cu_a89873fb18tma_2d_copy_kernelEPKfPfiiE4smem;
	mad.lo.s32 	%r137, %r29, 272, %r136;
	shl.b32 	%r138, %r30, 2;
	add.s32 	%r134, %r137, %r138;
	mul.wide.u32 	%rd16, %r135, 4;
	add.s64 	%rd15, %rd4, %rd16;
	// begin inline asm
	cp.async.ca.shared.global [%r134], [%rd15], 4, 4;
	// end inline asm
$L__BB0_22:
	shr.u32 	%r33, %r227, 6;
	and.b32  	%r34, %r227, 63;
	add.s32 	%r35, %r33, %r1;
	add.s32 	%r36, %r34, %r2;
	setp.ge.s32 	%p15, %r35, %r95;
	setp.ge.s32 	%p16, %r36, %r96;
	or.pred  	%p17, %p15, %p16;
	@%p17 bra 	$L__BB0_24;
	mad.lo.s32 	%r141, %r35, %r96, %r36;
	mov.u32 	%r142, _ZZN36_GLOBAL__N__baffd14a_4_k_cu_a89873fb18tma_2d_copy_kernelEPKfPfiiE4smem;
	mad.lo.s32 	%r143, %r33, 272, %r142;
	shl.b32 	%r144, %r34, 2;
	add.s32 	%r140, %r143, %r144;
	mul.wide.u32 	%rd18, %r141, 4;
	add.s64 	%rd17, %rd4, %rd18;
	// begin inline asm
	cp.async.ca.shared.global [%r140], [%rd17], 4, 4;
	// end inline asm
$L__BB0_24:
	add.s32 	%r37, %r226, %r5;
	shr.u32 	%r38, %r229, 6;
	and.b32  	%r39, %r229, 63;
	add.s32 	%r40, %r38, %r1;
	add.s32 	%r41, %r39, %r2;
	setp.ge.s32 	%p18, %r40, %r95;
	setp.ge.s32 	%p19, %r41, %r96;
	or.pred  	%p20, %p18, %p19;
	@%p20 bra 	$L__BB0_26;
	mad.lo.s32 	%r147, %r40, %r96, %r41;
	mov.u32 	%r148, _ZZN36_GLOBAL__N__baffd14a_4_k_cu_a89873fb18tma_2d_copy_kernelEPKfPfiiE4smem;
	mad.lo.s32 	%r149, %r38, 272, %r148;
	shl.b32 	%r150, %r39, 2;
	add.s32 	%r146, %r149, %r150;
	mul.wide.u32 	%rd20, %r147, 4;
	add.s64 	%rd19, %rd4, %rd20;
	// begin inline asm
	cp.async.ca.shared.global [%r146], [%rd19], 4, 4;
	// end inline asm
$L__BB0_26:
	add.s32 	%r42, %r37, %r5;
	shr.u32 	%r43, %r228, 6;
	and.b32  	%r44, %r228, 63;
	add.s32 	%r45, %r43, %r1;
	add.s32 	%r46, %r44, %r2;
	setp.ge.s32 	%p21, %r45, %r95;
	setp.ge.s32 	%p22, %r46, %r96;
	or.pred  	%p23, %p21, %p22;
	@%p23 bra 	$L__BB0_28;
	mad.lo.s32 	%r153, %r45, %r96, %r46;
	mov.u32 	%r154, _ZZN36_GLOBAL__N__baffd14a_4_k_cu_a89873fb18tma_2d_copy_kernelEPKfPfiiE4smem;
	mad.lo.s32 	%r155, %r43, 272, %r154;
	shl.b32 	%r156, %r44, 2;
	add.s32 	%r152, %r155, %r156;
	mul.wide.u32 	%rd22, %r153, 4;
	add.s64 	%rd21, %rd4, %rd22;
	// begin inline asm
	cp.async.ca.shared.global [%r152], [%rd21], 4, 4;
	// end inline asm
$L__BB0_28:
	add.s32 	%r157, %r42, %r5;
	add.s32 	%r226, %r157, %r5;
	add.s32 	%r229, %r229, %r22;
	add.s32 	%r228, %r228, %r22;
	add.s32 	%r227, %r227, %r22;
	setp.lt.u32 	%p24, %r226, 4096;
	@%p24 bra 	$L__BB0_20;
$L__BB0_29:
	// begin inline asm
	cp.async.mbarrier.arrive.shared.b64 [%r116];
	// end inline asm
	mov.b32 	%r160, 1;
	// begin inline asm
	mbarrier.arrive.shared::cta.b64                             %rd23,  [%r116], %r160;    // 2. 
	// end inline asm
	mov.b32 	%r231, 0;
	// begin inline asm
	mov.u64 %rd24, %globaltimer;
	// end inline asm
$L__BB0_30:
	mov.b32 	%r164, 0;
	// begin inline asm
	{
	.reg .pred p;
	mbarrier.try_wait.parity.shared.b64 p, [%r116], %r164;
	selp.b32 %r162, 1, 0, p;
	}
	// end inline asm
	setp.ne.s32 	%p25, %r162, 0;
	@%p25 bra 	$L__BB0_37;
	setp.gt.s32 	%p49, %r231, 15;
	@%p49 bra 	$L__BB0_33;
	add.s32 	%r231, %r231, 1;
	bra.uni 	$L__BB0_30;
$L__BB0_33:
	// begin inline asm
	mov.u64 %rd42, %globaltimer;
	// end inline asm
	sub.s64 	%rd6, %rd42, %rd24;
	setp.lt.s64 	%p50, %rd6, 4000000;
	@%p50 bra 	$L__BB0_35;
	mov.b32 	%r219, 1000000;
	// begin inline asm
	nanosleep.u32 %r219;
	// end inline asm
	bra.uni 	$L__BB0_30;
$L__BB0_35:
	setp.lt.s64 	%p51, %rd6, 40000;
	@%p51 bra 	$L__BB0_30;
	shr.s64 	%rd43, %rd6, 63;
	shr.u64 	%rd44, %rd43, 62;
	add.s64 	%rd45, %rd6, %rd44;
	shr.u64 	%rd46, %rd45, 2;
	cvt.u32.u64 	%r220, %rd46;
	// begin inline asm
	nanosleep.u32 %r220;
	// end inline asm
	bra.uni 	$L__BB0_30;
$L__BB0_37:
	setp.gt.u32 	%p26, %r234, 4095;
	barrier.sync 	0;
	@%p26 bra 	$L__BB0_54;
	add.s32 	%r165, %r234, %r5;
	max.u32 	%r166, %r165, 4096;
	setp.lt.u32 	%p27, %r165, 4096;
	selp.u32 	%r167, 1, 0, %p27;
	add.s32 	%r168, %r165, %r167;
	sub.s32 	%r169, %r166, %r168;
	div.u32 	%r170, %r169, %r5;
	add.s32 	%r53, %r170, %r167;
	and.b32  	%r171, %r53, 3;
	setp.eq.s32 	%p28, %r171, 3;
	@%p28 bra 	$L__BB0_43;
	add.s32 	%r172, %r53, 1;
	and.b32  	%r173, %r172, 3;
	neg.s32 	%r232, %r173;
$L__BB0_40:
	.pragma "nounroll";
	shr.u32 	%r57, %r234, 6;
	and.b32  	%r58, %r234, 63;
	add.s32 	%r59, %r57, %r1;
	add.s32 	%r60, %r58, %r2;
	setp.ge.s32 	%p29, %r59, %r95;
	setp.ge.s32 	%p30, %r60, %r96;
	or.pred  	%p31, %p29, %p30;
	@%p31 bra 	$L__BB0_42;
	mov.u32 	%r175, _ZZN36_GLOBAL__N__baffd14a_4_k_cu_a89873fb18tma_2d_copy_kernelEPKfPfiiE4smem;
	mad.lo.s32 	%r176, %r57, 272, %r175;
	shl.b32 	%r177, %r58, 2;
	add.s32 	%r178, %r176, %r177;
	ld.shared.f32 	%f1, [%r178];
	mad.lo.s32 	%r179, %r59, %r96, %r60;
	mul.wide.u32 	%rd25, %r179, 4;
	add.s64 	%rd26, %rd1, %rd25;
	st.global.f32 	[%rd26], %f1;
$L__BB0_42:
	add.s32 	%r234, %r234, %r5;
	add.s32 	%r232, %r232, 1;
	setp.ne.s32 	%p32, %r232, 0;
	@%p32 bra 	$L__BB0_40;
$L__BB0_43:
	setp.lt.u32 	%p33, %r53, 3;
	@%p33 bra 	$L__BB0_54;
	shl.b32 	%r180, %r5, 1;
	add.s32 	%r237, %r234, %r180;
	shl.b32 	%r65, %r5, 2;
	mad.lo.s32 	%r236, %r5, 3, %r234;
	add.s32 	%r235, %r234, %r5;
$L__BB0_45:
	shr.u32 	%r72, %r234, 6;
	and.b32  	%r73, %r234, 63;
	add.s32 	%r74, %r72, %r1;
	add.s32 	%r75, %r73, %r2;
	setp.ge.s32 	%p34, %r74, %r95;
	setp.ge.s32 	%p35, %r75, %r96;
	or.pred  	%p36, %p34, %p35;
	@%p36 bra 	$L__BB0_47;
	mov.u32 	%r182, _ZZN36_GLOBAL__N__baffd14a_4_k_cu_a89873fb18tma_2d_copy_kernelEPKfPfiiE4smem;
	mad.lo.s32 	%r183, %r72, 272, %r182;
	shl.b32 	%r184, %r73, 2;
	add.s32 	%r185, %r183, %r184;
	ld.shared.f32 	%f2, [%r185];
	mad.lo.s32 	%r186, %r74, %r96, %r75;
	mul.wide.u32 	%rd27, %r186, 4;
	add.s64 	%rd28, %rd1, %rd27;
	st.global.f32 	[%rd28], %f2;
$L__BB0_47:
	shr.u32 	%r76, %r235, 6;
	and.b32  	%r77, %r235, 63;
	add.s32 	%r78, %r76, %r1;
	add.s32 	%r79, %r77, %r2;
	setp.ge.s32 	%p37, %r78, %r95;
	setp.ge.s32 	%p38, %r79, %r96;
	or.pred  	%p39, %p37, %p38;
	@%p39 bra 	$L__BB0_49;
	mov.u32 	%r188, _ZZN36_GLOBAL__N__baffd14a_4_k_cu_a89873fb18tma_2d_copy_kernelEPKfPfiiE4smem;
	mad.lo.s32 	%r189, %r76, 272, %r188;
	shl.b32 	%r190, %r77, 2;
	add.s32 	%r191, %r189, %r190;
	ld.shared.f32 	%f3, [%r191];
	mad.lo.s32 	%r192, %r78, %r96, %r79;
	mul.wide.u32 	%rd29, %r192, 4;
	add.s64 	%rd30, %rd1, %rd29;
	st.global.f32 	[%rd30], %f3;
$L__BB0_49:
	add.s32 	%r80, %r234, %r5;
	shr.u32 	%r81, %r237, 6;
	and.b32  	%r82, %r237, 63;
	add.s32 	%r83, %r81, %r1;
	add.s32 	%r84, %r82, %r2;
	setp.ge.s32 	%p40, %r83, %r95;
	setp.ge.s32 	%p41, %r84, %r96;
	or.pred  	%p42, %p40, %p41;
	@%p42 bra 	$L__BB0_51;
	mov.u32 	%r194, _ZZN36_GLOBAL__N__baffd14a_4_k_cu_a89873fb18tma_2d_copy_kernelEPKfPfiiE4smem;
	mad.lo.s32 	%r195, %r81, 272, %r194;
	shl.b32 	%r196, %r82, 2;
	add.s32 	%r197, %r195, %r196;
	ld.shared.f32 	%f4, [%r197];
	mad.lo.s32 	%r198, %r83, %r96, %r84;
	mul.wide.u32 	%rd31, %r198, 4;
	add.s64 	%rd32, %rd1, %rd31;
	st.global.f32 	[%rd32], %f4;
$L__BB0_51:
	add.s32 	%r85, %r80, %r5;
	shr.u32 	%r86, %r236, 6;
	and.b32  	%r87, %r236, 63;
	add.s32 	%r88, %r86, %r1;
	add.s32 	%r89, %r87, %r2;
	setp.ge.s32 	%p43, %r88, %r95;
	setp.ge.s32 	%p44, %r89, %r96;
	or.pred  	%p45, %p43, %p44;
	@%p45 bra 	$L__BB0_53;
	mov.u32 	%r200, _ZZN36_GLOBAL__N__baffd14a_4_k_cu_a89873fb18tma_2d_copy_kernelEPKfPfiiE4smem;
	mad.lo.s32 	%r201, %r86, 272, %r200;
	shl.b32 	%r202, %r87, 2;
	add.s32 	%r203, %r201, %r202;
	ld.shared.f32 	%f5, [%r203];
	mad.lo.s32 	%r204, %r88, %r96, %r89;
	mul.wide.u32 	%rd33, %r204, 4;
	add.s64 	%rd34, %rd1, %rd33;
	st.global.f32 	[%rd34], %f5;
$L__BB0_53:
	add.s32 	%r205, %r85, %r5;
	add.s32 	%r234, %r205, %r5;
	add.s32 	%r237, %r237, %r65;
	add.s32 	%r236, %r236, %r65;
	add.s32 	%r235, %r235, %r65;
	setp.lt.u32 	%p46, %r234, 4096;
	@%p46 bra 	$L__BB0_45;
$L__BB0_54:
	mov.b32 	%r207, 1;
	// begin inline asm
	mbarrier.arrive.shared::cta.b64                             %rd35,  [%r114], %r207;    // 2. 
	// end inline asm
	// begin inline asm
	activemask.b32 %r208;
	// end inline asm
	cvt.u64.u32 	%rd36, %r116;
	cvta.shared.u64 	%rd37, %rd36;
	add.s64 	%rd38, %rd37, 16;
	match.any.sync.b64 	%r94, %rd38, %r208;
	brev.b32 	%r211, %r94;
	bfind.shiftamt.u32 	%r212, %r211;
	// begin inline asm
	mov.u32 %r209, %laneid;
	// end inline asm
	setp.ne.s32 	%p47, %r209, %r212;
	@%p47 bra 	$L__BB0_57;
	popc.b32 	%r215, %r94;
	neg.s32 	%r214, %r215;
	// begin inline asm
	fence.sc.cta;
	// end inline asm
	cvta.shared.u64 	%rd41, %rd36;
	add.s64 	%rd39, %rd41, 16;
	// begin inline asm
	atom.add.acquire.cta.u32 %r213,[%rd39],%r214;
	// end inline asm
	setp.ne.s32 	%p48, %r213, %r215;
	@%p48 bra 	$L__BB0_57;
	// begin inline asm
	mbarrier.inval.shared.b64 [%r116];
	// end inline asm
	// begin inline asm
	mbarrier.inval.shared.b64 [%r114];
	// end inline asm
$L__BB0_57:
	ret;

}
.entry _ZN36_GLOBAL__N__baffd14a_4_k_cu_a89873fb24tma_neighbor_copy_kernelEPKfPfii(
	.param .u64 .ptr .align 1 _ZN36_GLOBAL__N__baffd14a_4_k_cu_a89873fb24tma_neighbor_copy_kernelEPKfPfii_param_0,
	.param .u64 .ptr .align 1 _ZN36_GLOBAL__N__baffd14a_4_k_cu_a89873fb24tma_neighbor_copy_kernelEPKfPfii_param_1,
	.param .u32 _ZN36_GLOBAL__N__baffd14a_4_k_cu_a89873fb24tma_neighbor_copy_kernelEPKfPfii_param_2,
	.param .u32 _ZN36_GLOBAL__N__baffd14a_4_k_cu_a89873fb24tma_neighbor_copy_kernelEPKfPfii_param_3
)
{
	.local .align 16 .b8 	__local_depot1[32];
	.reg .b64 	%SP;
	.reg .b64 	%SPL;
	.reg .pred 	%p<198>;
	.reg .b16 	%rs<60>;
	.reg .b32 	%r<333>;
	.reg .b32 	%f<49>;
	.reg .b64 	%rd<507>;
	// demoted variable
	.shared .align 8 .b8 _ZZN36_GLOBAL__N__baffd14a_4_k_cu_a89873fb24tma_neighbor_copy_kernelEPKfPfiiE16pipeline_storage[40];
	mov.u64 	%SPL, __local_depot1;
	ld.param.u64 	%rd409, [_ZN36_GLOBAL__N__baffd14a_4_k_cu_a89873fb24tma_neighbor_copy_kernelEPKfPfii_param_0];
	ld.param.u32 	%r59, [_ZN36_GLOBAL__N__baffd14a_4_k_cu_a89873fb24tma_neighbor_copy_kernelEPKfPfii_param_2];
	ld.param.u32 	%r60, [_ZN36_GLOBAL__N__baffd14a_4_k_cu_a89873fb24tma_neighbor_copy_kernelEPKfPfii_param_3];
	cvta.to.global.u64 	%rd1, %rd409;
	add.u64 	%rd2, %SPL, 0;
	add.u64 	%rd3, %SPL, 16;
	add.u64 	%rd4, %SPL, 24;
	mov.u32 	%r61, %nctaid.x;
	add.s32 	%r62, %r61, %r60;
	add.s32 	%r63, %r62, -1;
	div.u32 	%r64, %r63, %r61;
	mov.u32 	%r65, %ctaid.x;
	mul.lo.s32 	%r326, %r64, %r65;
	sub.s32 	%r66, %r60, %r326;
	max.s32 	%r67, %r66, 0;
	min.s32 	%r2, %r64, %r67;
	setp.lt.s32 	%p2, %r2, 1;
	@%p2 bra 	$L__BB1_213;
	mov.u32 	%r68, _ZN36_GLOBAL__N__baffd14a_4_k_cu_a89873fb6sharedE;
	cvt.u64.u32 	%rd413, %r68;
	cvta.shared.u64 	%rd414, %rd413;
	add.s64 	%rd415, %rd414, 8448;
	st.local.v2.u64 	[%rd2], {%rd414, %rd415};
	mov.u32 	%r3, %tid.x;
	setp.ne.s32 	%p3, %r3, 0;
	@%p3 bra 	$L__BB1_3;
	mov.b32 	%r69, 0;
	st.shared.v2.u32 	[_ZZN36_GLOBAL__N__baffd14a_4_k_cu_a89873fb24tma_neighbor_copy_kernelEPKfPfiiE16pipeline_storage], {%r69, %r69};
	st.shared.v2.u32 	[_ZZN36_GLOBAL__N__baffd14a_4_k_cu_a89873fb24tma_neighbor_copy_kernelEPKfPfiiE16pipeline_storage+8], {%r69, %r69};
	st.shared.v2.u32 	[_ZZN36_GLOBAL__N__baffd14a_4_k_cu_a89873fb24tma_neighbor_copy_kernelEPKfPfiiE16pipeline_storage+16], {%r69, %r69};
	st.shared.v2.u32 	[_ZZN36_GLOBAL__N__baffd14a_4_k_cu_a89873fb24tma_neighbor_copy_kernelEPKfPfiiE16pipeline_storage+24], {%r69, %r69};
	st.shared.v2.u32 	[_ZZN36_GLOBAL__N__baffd14a_4_k_cu_a89873fb24tma_neighbor_copy_kernelEPKfPfiiE16pipeline_storage+32], {%r69, %r69};
$L__BB1_3:
	barrier.sync 	0;
	mov.u32 	%r4, %ntid.x;
	mov.u32 	%r70, %ntid.y;
	mul.lo.s32 	%r71, %r4, %r70;
	mov.u32 	%r72, %ntid.z;
	mul.lo.s32 	%r5, %r71, %r72;
	mov.u32 	%r73, %tid.y;
	mov.u32 	%r74, %tid.z;
	mad.lo.s32 	%r75, %r74, %r70, %r73;
	mul.lo.s32 	%r6, %r75, %r4;
	or.b32  	%r76, %r6, %r3;
	setp.ne.s32 	%p4, %r76, 0;
	@%p4 bra 	$L__BB1_5;
	mov.u32 	%r79, _ZZN36_GLOBAL__N__baffd14a_4_k_cu_a89873fb24tma_neighbor_copy_kernelEPKfPfiiE16pipeline_storage;
	add.s32 	%r77, %r79, 8;
	// begin inline asm
	mbarrier.init.shared.b64 [%r77], %r5;
	// end inline asm
	// begin inline asm
	mbarrier.init.shared.b64 [%r79], %r5;
	// end inline asm
	add.s32 	%r81, %r79, 24;
	// begin inline asm
	mbarrier.init.shared.b64 [%r81], %r5;
	// end inline asm
	add.s32 	%r83, %r79, 16;
	// begin inline asm
	mbarrier.init.shared.b64 [%r83], %r5;
	// end inline asm
	cvt.u64.u32 	%rd417, %r79;
	cvta.shared.u64 	%rd418, %rd417;
	add.s64 	%rd416, %rd418, 32;
	// begin inline asm
	st.relaxed.cta.b32 [%rd416],%r5;
	// end inline asm
$L__BB1_5:
	barrier.sync 	0;
	mov.b16 	%rs53, 0;
	st.local.v2.u8 	[%rd4], {%rs53, %rs53};
	add.s32 	%r7, %r2, %r326;
	shl.b32 	%r86, %r5, 2;
	cvt.u64.u32 	%rd5, %r86;
	add.s32 	%r87, %r6, %r3;
	shl.b32 	%r8, %r87, 2;
	cvt.u64.u32 	%rd6, %r8;
	mov.b16 	%rs59, 5;
	mov.b64 	%rd504, 0;
	mov.pred 	%p197, -1;
$L__BB1_6:
	mov.pred 	%p1, %p197;
	shl.b64 	%rd420, %rd504, 2;
	add.s64 	%rd421, %rd3, %rd420;
	st.local.u32 	[%rd421], %r326;
	setp.ge.s32 	%p6, %r326, %r7;
	mov.b16 	%rs50, 0;
	mov.b32 	%r323, 0;
	@%p6 bra 	$L__BB1_87;
	shl.b32 	%r10, %r326, 11;
	setp.le.s32 	%p7, %r59, %r10;
	@%p7 bra 	$L__BB1_87;
	and.b16  	%rs25, %rs53, 255;
	mul.wide.u16 	%r91, %rs25, 16;
	cvt.u32.u16 	%r92, %rs59;
	// begin inline asm
	mov.u64 %rd422, %globaltimer;
	// end inline asm
	mov.u32 	%r93, _ZZN36_GLOBAL__N__baffd14a_4_k_cu_a89873fb24tma_neighbor_copy_kernelEPKfPfiiE16pipeline_storage;
	add.s32 	%r94, %r93, %r91;
	add.s32 	%r11, %r94, 8;
	and.b32  	%r12, %r92, 1;
	mov.b32 	%r321, 0;
$L__BB1_9:
	// begin inline asm
	{
	.reg .pred p;
	mbarrier.try_wait.parity.shared.b64 p, [%r11], %r12;
	selp.b32 %r95, 1, 0, p;
	}
	// end inline asm
	setp.ne.s32 	%p8, %r95, 0;
	@%p8 bra 	$L__BB1_16;
	setp.gt.s32 	%p194, %r321, 15;
	@%p194 bra 	$L__BB1_12;
	add.s32 	%r321, %r321, 1;
	bra.uni 	$L__BB1_9;
$L__BB1_12:
	// begin inline asm
	mov.u64 %rd498, %globaltimer;
	// end inline asm
	sub.s64 	%rd9, %rd498, %rd422;
	setp.lt.s64 	%p195, %rd9, 4000000;
	@%p195 bra 	$L__BB1_14;
	mov.b32 	%r318, 1000000;
	// begin inline asm
	nanosleep.u32 %r318;
	// end inline asm
	bra.uni 	$L__BB1_9;
$L__BB1_14:
	setp.lt.s64 	%p196, %rd9, 40000;
	@%p196 bra 	$L__BB1_9;
	shr.s64 	%rd499, %rd9, 63;
	shr.u64 	%rd500, %rd499, 62;
	add.s64 	%rd501, %rd9, %rd500;
	shr.u64 	%rd502, %rd501, 2;
	cvt.u32.u64 	%r319, %rd502;
	// begin inline asm
	nanosleep.u32 %r319;
	// end inline asm
	bra.uni 	$L__BB1_9;
$L__BB1_16:
	shl.b64 	%rd423, %rd504, 3;
	add.s64 	%rd424, %rd2, %rd423;
	ld.local.u64 	%rd10, [%rd424];
	mul.wide.s32 	%rd425, %r10, 4;
	add.s64 	%rd11, %rd1, %rd425;
	sub.s32 	%r98, %r59, %r10;
	min.s32 	%r99, %r98, 2112;
	mul.wide.s32 	%rd12, %r99, 4;
	isspacep.shared	%p9, %rd10;
	not.pred 	%p10, %p9;
	@%p10 bra 	$L__BB1_20;
	cvt.u32.u64 	%r15, %rd12;
	setp.ge.s32 	%p76, %r8, %r15;
	@%p76 bra 	$L__BB1_86;
	cvta.to.shared.u64 	%rd428, %rd10;
	cvt.u32.u64 	%r16, %rd428;
	mov.u32 	%r322, %r8;
$L__BB1_19:
	cvt.u32.u64 	%r165, %rd5;
	cvt.u64.u32 	%rd430, %r322;
	add.s32 	%r164, %r16, %r322;
	add.s64 	%rd429, %rd11, %rd430;
	// begin inline asm
	cp.async.ca.shared.global [%r164], [%rd429], 4, 4;
	// end inline asm
	add.s32 	%r322, %r322, %r165;
	setp.lt.s32 	%p77, %r322, %r15;
	@%p77 bra 	$L__BB1_19;
	bra.uni 	$L__BB1_86;
$L__BB1_20:
	setp.le.u64 	%p11, %rd12, %rd6;
	@%p11 bra 	$L__BB1_86;
	mov.u64 	%rd505, %rd6;
$L__BB1_22:
	.pragma "nounroll";
	add.s64 	%rd14, %rd11, %rd505;
	ld.global.u32 	%r100, [%rd14];
	add.s64 	%rd15, %rd10, %rd505;
	st.u32 	[%rd15], %r100;
	add.s64 	%rd16, %rd505, %rd5;
	setp.ge.u64 	%p12, %rd16, %rd12;
	@%p12 bra 	$L__BB1_86;
	add.s64 	%rd17, %rd14, %rd5;
	ld.global.u32 	%r101, [%rd17];
	add.s64 	%rd18, %rd15, %rd5;
	st.u32 	[%rd18], %r101;
	add.s64 	%rd19, %rd16, %rd5;
	setp.ge.u64 	%p13, %rd19, %rd12;
	@%p13 bra 	$L__BB1_86;
	add.s64 	%rd20, %rd17, %rd5;
	ld.global.u32 	%r102, [%rd20];
	add.s64 	%rd21, %rd18, %rd5;
	st.u32 	[%rd21], %r102;
	add.s64 	%rd22, %rd19, %rd5;
	setp.ge.u64 	%p14, %rd22, %rd12;
	@%p14 bra 	$L__BB1_86;
	add.s64 	%rd23, %rd20, %rd5;
	ld.global.u32 	%r103, [%rd23];
	add.s64 	%rd24, %rd21, %rd5;
	st.u32 	[%rd24], %r103;
	add.s64 	%rd25, %rd22, %rd5;
	setp.ge.u64 	%p15, %rd25, %rd12;
	@%p15 bra 	$L__BB1_86;
	add.s64 	%rd26, %rd23, %rd5;
	ld.global.u32 	%r104, [%rd26];
	add.s64 	%rd27, %rd24, %rd5;
	st.u32 	[%rd27], %r104;
	add.s64 	%rd28, %rd25, %rd5;
	setp.ge.u64 	%p16, %rd28, %rd12;
	@%p16 bra 	$L__BB1_86;
	add.s64 	%rd29, %rd26, %rd5;
	ld.global.u32 	%r105, [%rd29];
	add.s64 	%rd30, %rd27, %rd5;
	st.u32 	[%rd30], %r105;
	add.s64 	%rd31, %rd28, %rd5;
	setp.ge.u64 	%p17, %rd31, %rd12;
	@%p17 bra 	$L__BB1_86;
	add.s64 	%rd32, %rd29, %rd5;
	ld.global.u32 	%r106, [%rd32];
	add.s64 	%rd33, %rd30, %rd5;
	st.u32 	[%rd33], %r106;
	add.s64 	%rd34, %rd31, %rd5;
	setp.ge.u64 	%p18, %rd34, %rd12;
	@%p18 bra 	$L__BB1_86;
	add.s64 	%rd35, %rd32, %rd5;
	ld.global.u32 	%r107, [%rd35];
	add.s64 	%rd36, %rd33, %rd5;
	st.u32 	[%rd36], %r107;
	add.s64 	%rd37, %rd34, %rd5;
	setp.ge.u64 	%p19, %rd37, %rd12;
	@%p19 bra 	$L__BB1_86;
	add.s64 	%rd38, %rd35, %rd5;
	ld.global.u32 	%r108, [%rd38];
	add.s64 	%rd39, %rd36, %rd5;
	st.u32 	[%rd39], %r108;
	add.s64 	%rd40, %rd37, %rd5;
	setp.ge.u64 	%p20, %rd40, %rd12;
	@%p20 bra 	$L__BB1_86;
	add.s64 	%rd41, %rd38, %rd5;
	ld.global.u32 	%r109, [%rd41];
	add.s64 	%rd42, %rd39, %rd5;
	st.u32 	[%rd42], %r109;
	add.s64 	%rd43, %rd40, %rd5;
	setp.ge.u64 	%p21, %rd43, %rd12;
	@%p21 bra 	$L__BB1_86;
	add.s64 	%rd44, %rd41, %rd5;
	ld.global.u32 	%r110, [%rd44];
	add.s64 	%rd45, %rd42, %rd5;
	st.u32 	[%rd45], %r110;
	add.s64 	%rd46, %rd43, %rd5;
	setp.ge.u64 	%p22, %rd46, %rd12;
	@%p22 bra 	$L__BB1_86;
	add.s64 	%rd47, %rd44, %rd5;
	ld.global.u32 	%r111, [%rd47];
	add.s64 	%rd48, %rd45, %rd5;
	st.u32 	[%rd48], %r111;
	add.s64 	%rd49, %rd46, %rd5;
	setp.ge.u64 	%p23, %rd49, %rd12;
	@%p23 bra 	$L__BB1_86;
	add.s64 	%rd50, %rd47, %rd5;
	ld.global.u32 	%r112, [%rd50];
	add.s64 	%rd51, %rd48, %rd5;
	st.u32 	[%rd51], %r112;
	add.s64 	%rd52, %rd49, %rd5;
	setp.ge.u64 	%p24, %rd52, %rd12;
	@%p24 bra 	$L__BB1_86;
	add.s64 	%rd53, %rd50, %rd5;
	ld.global.u32 	%r113, [%rd53];
	add.s64 	%rd54, %rd51, %rd5;
	st.u32 	[%rd54], %r113;
	add.s64 	%rd55, %rd52, %rd5;
	setp.ge.u64 	%p25, %rd55, %rd12;
	@%p25 bra 	$L__BB1_86;
	add.s64 	%rd56, %rd53, %rd5;
	ld.global.u32 	%r114, [%rd56];
	add.s64 	%rd57, %rd54, %rd5;
	st.u32 	[%rd57], %r114;
	add.s64 	%rd58, %rd55, %rd5;
	setp.ge.u64 	%p26, %rd58, %rd12;
	@%p26 bra 	$L__BB1_86;
	add.s64 	%rd59, %rd56, %rd5;
	ld.global.u32 	%r115, [%rd59];
	add.s64 	%rd60, %rd57, %rd5;
	st.u32 	[%rd60], %r115;
	add.s64 	%rd61, %rd58, %rd5;
	setp.ge.u64 	%p27, %rd61, %rd12;
	@%p27 bra 	$L__BB1_86;
	add.s64 	%rd62, %rd59, %rd5;
	ld.global.u32 	%r116, [%rd62];
	add.s64 	%rd63, %rd60, %rd5;
	st.u32 	[%rd63], %r116;
	add.s64 	%rd64, %rd61, %rd5;
	setp.ge.u64 	%p28, %rd64, %rd12;
	@%p28 bra 	$L__BB1_86;
	add.s64 	%rd65, %rd62, %rd5;
	ld.global.u32 	%r117, [%rd65];
	add.s64 	%rd66, %rd63, %rd5;
	st.u32 	[%rd66], %r117;
	add.s64 	%rd67, %rd64, %rd5;
	setp.ge.u64 	%p29, %rd67, %rd12;
	@%p29 bra 	$L__BB1_86;
	add.s64 	%rd68, %rd65, %rd5;
	ld.global.u32 	%r118, [%rd68];
	add.s64 	%rd69, %rd66, %rd5;
	st.u32 	[%rd69], %r118;
	add.s64 	%rd70, %rd67, %rd5;
	setp.ge.u64 	%p30, %rd70, %rd12;
	@%p30 bra 	$L__BB1_86;
	add.s64 	%rd71, %rd68, %rd5;
	ld.global.u32 	%r119, [%rd71];
	add.s64 	%rd72, %rd69, %rd5;
	st.u32 	[%rd72], %r119;
	add.s64 	%rd73, %rd70, %rd5;
	setp.ge.u64 	%p31, %rd73, %rd12;
	@%p31 bra 	$L__BB1_86;
	add.s64 	%rd74, %rd71, %rd5;
	ld.global.u32 	%r120, [%rd74];
	add.s64 	%rd75, %rd72, %rd5;
	st.u32 	[%rd75], %r120;
	add.s64 	%rd76, %rd73, %rd5;
	setp.ge.u64 	%p32, %rd76, %rd12;
	@%p32 bra 	$L__BB1_86;
	add.s64 	%rd77, %rd74, %rd5;
	ld.global.u32 	%r121, [%rd77];
	add.s64 	%rd78, %rd75, %rd5;
	st.u32 	[%rd78], %r121;
	add.s64 	%rd79, %rd76, %rd5;
	setp.ge.u64 	%p33, %rd79, %rd12;
	@%p33 bra 	$L__BB1_86;
	add.s64 	%rd80, %rd77, %rd5;
	ld.global.u32 	%r122, [%rd80];
	add.s64 	%rd81, %rd78, %rd5;
	st.u32 	[%rd81], %r122;
	add.s64 	%rd82, %rd79, %rd5;
	setp.ge.u64 	%p34, %rd82, %rd12;
	@%p34 bra 	$L__BB1_86;
	add.s64 	%rd83, %rd80, %rd5;
	ld.global.u32 	%r123, [%rd83];
	add.s64 	%rd84, %rd81, %rd5;
	st.u32 	[%rd84], %r123;
	add.s64 	%rd85, %rd82, %rd5;
	setp.ge.u64 	%p35, %rd85, %rd12;
	@%p35 bra 	$L__BB1_86;
	add.s64 	%rd86, %rd83, %rd5;
	ld.global.u32 	%r124, [%rd86];
	add.s64 	%rd87, %rd84, %rd5;
	st.u32 	[%rd87], %r124;
	add.s64 	%rd88, %rd85, %rd5;
	setp.ge.u64 	%p36, %rd88, %rd12;
	@%p36 bra 	$L__BB1_86;
	add.s64 	%rd89, %rd86, %rd5;
	ld.global.u32 	%r125, [%rd89];
	add.s64 	%rd90, %rd87, %rd5;
	st.u32 	[%rd90], %r125;
	add.s64 	%rd91, %rd88, %rd5;
	setp.ge.u64 	%p37, %rd91, %rd12;
	@%p37 bra 	$L__BB1_86;
	add.s64 	%rd92, %rd89, %rd5;
	ld.global.u32 	%r126, [%rd92];
	add.s64 	%rd93, %rd90, %rd5;
	st.u32 	[%rd93], %r126;
	add.s64 	%rd94, %rd91, %rd5;
	setp.ge.u64 	%p38, %rd94, %rd12;
	@%p38 bra 	$L__BB1_86;
	add.s64 	%rd95, %rd92, %rd5;
	ld.global.u32 	%r127, [%rd95];
	add.s64 	%rd96, %rd93, %rd5;
	st.u32 	[%rd96], %r127;
	add.s64 	%rd97, %rd94, %rd5;
	setp.ge.u64 	%p39, %rd97, %rd12;
	@%p39 bra 	$L__BB1_86;
	add.s64 	%rd98, %rd95, %rd5;
	ld.global.u32 	%r128, [%rd98];
	add.s64 	%rd99, %rd96, %rd5;
	st.u32 	[%rd99], %r128;
	add.s64 	%rd100, %rd97, %rd5;
	setp.ge.u64 	%p40, %rd100, %rd12;
	@%p40 bra 	$L__BB1_86;
	add.s64 	%rd101, %rd98, %rd5;
	ld.global.u32 	%r129, [%rd101];
	add.s64 	%rd102, %rd99, %rd5;
	st.u32 	[%rd102], %r129;
	add.s64 	%rd103, %rd100, %rd5;
	setp.ge.u64 	%p41, %rd103, %rd12;
	@%p41 bra 	$L__BB1_86;
	add.s64 	%rd104, %rd101, %rd5;
	ld.global.u32 	%r130, [%rd104];
	add.s64 	%rd105, %rd102, %rd5;
	st.u32 	[%rd105], %r130;
	add.s64 	%rd106, %rd103, %rd5;
	setp.ge.u64 	%p42, %rd106, %rd12;
	@%p42 bra 	$L__BB1_86;
	add.s64 	%rd107, %rd104, %rd5;
	ld.global.u32 	%r131, [%rd107];
	add.s64 	%rd108, %rd105, %rd5;
	st.u32 	[%rd108], %r131;
	add.s64 	%rd109, %rd106, %rd5;
	setp.ge.u64 	%p43, %rd109, %rd12;
	@%p43 bra 	$L__BB1_86;
	add.s64 	%rd110, %rd107, %rd5;
	ld.global.u32 	%r132, [%rd110];
	add.s64 	%rd111, %rd108, %rd5;
	st.u32 	[%rd111], %r132;
	add.s64 	%rd112, %rd109, %rd5;
	setp.ge.u64 	%p44, %rd112, %rd12;
	@%p44 bra 	$L__BB1_86;
	add.s64 	%rd113, %rd110, %rd5;
	ld.global.u32 	%r133, [%rd113];
	add.s64 	%rd114, %rd111, %rd5;
	st.u32 	[%rd114], %r133;
	add.s64 	%rd115, %rd112, %rd5;
	setp.ge.u64 	%p45, %rd115, %rd12;
	@%p45 bra 	$L__BB1_86;
	add.s64 	%rd116, %rd113, %rd5;
	ld.global.u32 	%r134, [%rd116];
	add.s64 	%rd117, %rd114, %rd5;
	st.u32 	[%rd117], %r134;
	add.s64 	%rd118, %rd115, %rd5;
	setp.ge.u64 	%p46, %rd118, %rd12;
	@%p46 bra 	$L__BB1_86;
	add.s64 	%rd119, %rd116, %rd5;
	ld.global.u32 	%r135, [%rd119];
	add.s64 	%rd120, %rd117, %rd5;
	st.u32 	[%rd120], %r135;
	add.s64 	%rd121, %rd118, %rd5;
	setp.ge.u64 	%p47, %rd121, %rd12;
	@%p47 bra 	$L__BB1_86;
	add.s64 	%rd122, %rd119, %rd5;
	ld.global.u32 	%r136, [%rd122];
	add.s64 	%rd123, %rd120, %rd5;
	st.u32 	[%rd123], %r136;
	add.s64 	%rd124, %rd121, %rd5;
	setp.ge.u64 	%p48, %rd124, %rd12;
	@%p48 bra 	$L__BB1_86;
	add.s64 	%rd125, %rd122, %rd5;
	ld.global.u32 	%r137, [%rd125];
	add.s64 	%rd126, %rd123, %rd5;
	st.u32 	[%rd126], %r137;
	add.s64 	%rd127, %rd124, %rd5;
	setp.ge.u64 	%p49, %rd127, %rd12;
	@%p49 bra 	$L__BB1_86;
	add.s64 	%rd128, %rd125, %rd5;
	ld.global.u32 	%r138, [%rd128];
	add.s64 	%rd129, %rd126, %rd5;
	st.u32 	[%rd129], %r138;
	add.s64 	%rd130, %rd127, %rd5;
	setp.ge.u64 	%p50, %rd130, %rd12;
	@%p50 bra 	$L__BB1_86;
	add.s64 	%rd131, %rd128, %rd5;
	ld.global.u32 	%r139, [%rd131];
	add.s64 	%rd132, %rd129, %rd5;
	st.u32 	[%rd132], %r139;
	add.s64 	%rd133, %rd130, %rd5;
	setp.ge.u64 	%p51, %rd133, %rd12;
	@%p51 bra 	$L__BB1_86;
	add.s64 	%rd134, %rd131, %rd5;
	ld.global.u32 	%r140, [%rd134];
	add.s64 	%rd135, %rd132, %rd5;
	st.u32 	[%rd135], %r140;
	add.s64 	%rd136, %rd133, %rd5;
	setp.ge.u64 	%p52, %rd136, %rd12;
	@%p52 bra 	$L__BB1_86;
	add.s64 	%rd137, %rd134, %rd5;
	ld.global.u32 	%r141, [%rd137];
	add.s64 	%rd138, %rd135, %rd5;
	st.u32 	[%rd138], %r141;
	add.s64 	%rd139, %rd136, %rd5;
	setp.ge.u64 	%p53, %rd139, %rd12;
	@%p53 bra 	$L__BB1_86;
	add.s64 	%rd140, %rd137, %rd5;
	ld.global.u32 	%r142, [%rd140];
	add.s64 	%rd141, %rd138, %rd5;
	st.u32 	[%rd141], %r142;
	add.s64 	%rd142, %rd139, %rd5;
	setp.ge.u64 	%p54, %rd142, %rd12;
	@%p54 bra 	$L__BB1_86;
	add.s64 	%rd143, %rd140, %rd5;
	ld.global.u32 	%r143, [%rd143];
	add.s64 	%rd144, %rd141, %rd5;
	st.u32 	[%rd144], %r143;
	add.s64 	%rd145, %rd142, %rd5;
	setp.ge.u64 	%p55, %rd145, %rd12;
	@%p55 bra 	$L__BB1_86;
	add.s64 	%rd146, %rd143, %rd5;
	ld.global.u32 	%r144, [%rd146];
	add.s64 	%rd147, %rd144, %rd5;
	st.u32 	[%rd147], %r144;
	add.s64 	%rd148, %rd145, %rd5;
	setp.ge.u64 	%p56, %rd148, %rd12;
	@%p56 bra 	$L__BB1_86;
	add.s64 	%rd149, %rd146, %rd5;
	ld.global.u32 	%r145, [%rd149];
	add.s64 	%rd150, %rd147, %rd5;
	st.u32 	[%rd150], %r145;
	add.s64 	%rd151, %rd148, %rd5;
	setp.ge.u64 	%p57, %rd151, %rd12;
	@%p57 bra 	$L__BB1_86;
	add.s64 	%rd152, %rd149, %rd5;
	ld.global.u32 	%r146, [%rd152];
	add.s64 	%rd153, %rd150, %rd5;
	st.u32 	[%rd153], %r146;
	add.s64 	%rd154, %rd151, %rd5;
	setp.ge.u64 	%p58, %rd154, %rd12;
	@%p58 bra 	$L__BB1_86;
	add.s64 	%rd155, %rd152, %rd5;
	ld.global.u32 	%r147, [%rd155];
	add.s64 	%rd156, %rd153, %rd5;
	st.u32 	[%rd156], %r147;
	add.s64 	%rd157, %rd154, %rd5;
	setp.ge.u64 	%p59, %rd157, %rd12;
	@%p59 bra 	$L__BB1_86;
	add.s64 	%rd158, %rd155, %rd5;
	ld.global.u32 	%r148, [%rd158];
	add.s64 	%rd159, %rd156, %rd5;
	st.u32 	[%rd159], %r148;
	add.s64 	%rd160, %rd157, %rd5;
	setp.ge.u64 	%p60, %rd160, %rd12;
	@%p60 bra 	$L__BB1_86;
	add.s64 	%rd161, %rd158, %rd5;
	ld.global.u32 	%r149, [%rd161];
	add.s64 	%rd162, %rd159, %rd5;
	st.u32 	[%rd162], %r149;
	add.s64 	%rd163, %rd160, %rd5;
	setp.ge.u64 	%p61, %rd163, %rd12;
	@%p61 bra 	$L__BB1_86;
	add.s64 	%rd164, %rd161, %rd5;
	ld.global.u32 	%r150, [%rd164];
	add.s64 	%rd165, %rd162, %rd5;
	st.u32 	[%rd165], %r150;
	add.s64 	%rd166, %rd163, %rd5;
	setp.ge.u64 	%p62, %rd166, %rd12;
	@%p62 bra 	$L__BB1_86;
	add.s64 	%rd167, %rd164, %rd5;
	ld.global.u32 	%r151, [%rd167];
	add.s64 	%rd168, %rd165, %rd5;
	st.u32 	[%rd168], %r151;
	add.s64 	%rd169, %rd166, %rd5;
	setp.ge.u64 	%p63, %rd169, %rd12;
	@%p63 bra 	$L__BB1_86;
	add.s64 	%rd170, %rd167, %rd5;
	ld.global.u32 	%r152, [%rd170];
	add.s64 	%rd171, %rd168, %rd5;
	st.u32 	[%rd171], %r152;
	add.s64 	%rd172, %rd169, %rd5;
	setp.ge.u64 	%p64, %rd172, %rd12;
	@%p64 bra 	$L__BB1_86;
	add.s64 	%rd173, %rd170, %rd5;
	ld.global.u32 	%r153, [%rd173];
	add.s64 	%rd174, %rd171, %rd5;
	st.u32 	[%rd174], %r153;
	add.s64 	%rd175, %rd172, %rd5;
	setp.ge.u64 	%p65, %rd175, %rd12;
	@%p65 bra 	$L__BB1_86;
	add.s64 	%rd176, %rd173, %rd5;
	ld.global.u32 	%r154, [%rd176];
	add.s64 	%rd177, %rd174, %rd5;
	st.u32 	[%rd177], %r154;
	add.s64 	%rd178, %rd175, %rd5;
	setp.ge.u64 	%p66, %rd178, %rd12;
	@%p66 bra 	$L__BB1_86;
	add.s64 	%rd179, %rd176, %rd5;
	ld.global.u32 	%r155, [%rd179];
	add.s64 	%rd180, %rd177, %rd5;
	st.u32 	[%rd180], %r155;
	add.s64 	%rd181, %rd178, %rd5;
	setp.ge.u64 	%p67, %rd181, %rd12;
	@%p67 bra 	$L__BB1_86;
	add.s64 	%rd182, %rd179, %rd5;
	ld.global.u32 	%r156, [%rd182];
	add.s64 	%rd183, %rd180, %rd5;
	st.u32 	[%rd183], %r156;
	add.s64 	%rd184, %rd181, %rd5;
	setp.ge.u64 	%p68, %rd184, %rd12;
	@%p68 bra 	$L__BB1_86;
	add.s64 	%rd185, %rd182, %rd5;
	ld.global.u32 	%r157, [%rd185];
	add.s64 	%rd186, %rd183, %rd5;
	st.u32 	[%rd186], %r157;
	add.s64 	%rd187, %rd184, %rd5;
	setp.ge.u64 	%p69, %rd187, %rd12;
	@%p69 bra 	$L__BB1_86;
	add.s64 	%rd188, %rd185, %rd5;
	ld.global.u32 	%r158, [%rd188];
	add.s64 	%rd189, %rd186, %rd5;
	st.u32 	[%rd189], %r158;
	add.s64 	%rd190, %rd187, %rd5;
	setp.ge.u64 	%p70, %rd190, %rd12;
	@%p70 bra 	$L__BB1_86;
	add.s64 	%rd191, %rd188, %rd5;
	ld.global.u32 	%r159, [%rd191];
	add.s64 	%rd192, %rd189, %rd5;
	st.u32 	[%rd192], %r159;
	add.s64 	%rd193, %rd190, %rd5;
	setp.ge.u64 	%p71, %rd193, %rd12;
	@%p71 bra 	$L__BB1_86;
	add.s64 	%rd194, %rd191, %rd5;
	ld.global.u32 	%r160, [%rd194];
	add.s64 	%rd195, %rd192, %rd5;
	st.u32 	[%rd195], %r160;
	add.s64 	%rd196, %rd193, %rd5;
	setp.ge.u64 	%p72, %rd196, %rd12;
	@%p72 bra 	$L__BB1_86;
	add.s64 	%rd197, %rd194, %rd5;
	ld.global.u32 	%r161, [%rd197];
	add.s64 	%rd198, %rd195, %rd5;
	st.u32 	[%rd198], %r161;
	add.s64 	%rd199, %rd196, %rd5;
	setp.ge.u64 	%p73, %rd199, %rd12;
	@%p73 bra 	$L__BB1_86;
	add.s64 	%rd200, %rd197, %rd5;
	ld.global.u32 	%r162, [%rd200];
	add.s64 	%rd201, %rd198, %rd5;
	st.u32 	[%rd201], %r162;
	add.s64 	%rd202, %rd199, %rd5;
	setp.ge.u64 	%p74, %rd202, %rd12;
	@%p74 bra 	$L__BB1_86;
	add.s64 	%rd426, %rd200, %rd5;
	ld.global.u32 	%r163, [%rd426];
	add.s64 	%rd427, %rd201, %rd5;
	st.u32 	[%rd427], %r163;
	add.s64 	%rd505, %rd202, %rd5;
	setp.lt.u64 	%p75, %rd505, %rd12;
	@%p75 bra 	$L__BB1_22;
$L__BB1_86:
	add.s32 	%r167, %r11, -8;
	// begin inline asm
	cp.async.mbarrier.arrive.shared.b64 [%r167];
	// end inline asm
	mov.b32 	%r323, 1;
	// begin inline asm
	mbarrier.arrive.shared::cta.b64                             %rd431,  [%r167], %r323;    // 2. 
	// end inline asm
	add.s16 	%rs27, %rs53, 1;
	and.b16  	%rs28, %rs27, 255;
	setp.eq.s16 	%p78, %rs28, 2;
	selp.b16 	%rs53, 0, %rs27, %p78;
	selp.u16 	%rs29, 1, 0, %p78;
	xor.b16  	%rs59, %rs59, %rs29;
	mov.b16 	%rs50, 1;
$L__BB1_87:
	add.s64 	%rd433, %rd4, %rd504;
	st.local.u8 	[%rd433], %rs50;
	add.s32 	%r326, %r323, %r326;
	mov.b64 	%rd504, 1;
	mov.pred 	%p197, 0;
	@%p1 bra 	$L__BB1_6;
	shl.b32 	%r21, %r3, 3;
	shl.b32 	%r22, %r4, 3;
	mov.b16 	%rs52, 0;
	mov.b32 	%r324, 0;
	mov.u32 	%r325, %r324;
$L__BB1_89:
	cvt.u64.u32 	%rd434, %r324;
	add.s64 	%rd204, %rd4, %rd434;
	ld.local.u8 	%rs31, [%rd204];
	setp.eq.s16 	%p80, %rs31, 0;
	@%p80 bra 	$L__BB1_208;
	and.b16  	%rs32, %rs52, 255;
	mul.wide.u16 	%r172, %rs32, 16;
	shr.u16 	%rs33, %rs59, 1;
	and.b16  	%rs34, %rs33, 1;
	// begin inline asm
	mov.u64 %rd435, %globaltimer;
	// end inline asm
	mov.u32 	%r173, _ZZN36_GLOBAL__N__baffd14a_4_k_cu_a89873fb24tma_neighbor_copy_kernelEPKfPfiiE16pipeline_storage;
	add.s32 	%r26, %r173, %r172;
	cvt.u32.u16 	%r27, %rs34;
	mov.b32 	%r327, 0;
$L__BB1_91:
	// begin inline asm
	{
	.reg .pred p;
	mbarrier.try_wait.parity.shared.b64 p, [%r26], %r27;
	selp.b32 %r174, 1, 0, p;
	}
	// end inline asm
	setp.ne.s32 	%p81, %r174, 0;
	@%p81 bra 	$L__BB1_98;
	setp.gt.s32 	%p187, %r327, 15;
	@%p187 bra 	$L__BB1_94;
	add.s32 	%r327, %r327, 1;
	bra.uni 	$L__BB1_91;
$L__BB1_94:
	// begin inline asm
	mov.u64 %rd487, %globaltimer;
	// end inline asm
	sub.s64 	%rd206, %rd487, %rd435;
	setp.lt.s64 	%p188, %rd206, 4000000;
	@%p188 bra 	$L__BB1_96;
	mov.b32 	%r302, 1000000;
	// begin inline asm
	nanosleep.u32 %r302;
	// end inline asm
	bra.uni 	$L__BB1_91;
$L__BB1_96:
	setp.lt.s64 	%p189, %rd206, 40000;
	@%p189 bra 	$L__BB1_91;
	shr.s64 	%rd488, %rd206, 63;
	shr.u64 	%rd489, %rd488, 62;
	add.s64 	%rd490, %rd206, %rd489;
	shr.u64 	%rd491, %rd490, 2;
	cvt.u32.u64 	%r303, %rd491;
	// begin inline asm
	nanosleep.u32 %r303;
	// end inline asm
	bra.uni 	$L__BB1_91;
$L__BB1_98:
	barrier.sync 	0;
	mul.wide.u32 	%rd436, %r324, 4;
	add.s64 	%rd207, %rd3, %rd436;
	ld.local.u32 	%r177, [%rd207];
	shl.b32 	%r30, %r177, 11;
	sub.s32 	%r31, %r59, %r30;
	setp.lt.s32 	%p82, %r31, 1;
	mul.wide.u32 	%rd437, %r324, 8;
	add.s64 	%rd208, %rd2, %rd437;
	@%p82 bra 	$L__BB1_126;
	min.u32 	%r178, %r31, 2112;
	min.u32 	%r32, %r31, 2048;
	ld.local.u64 	%rd209, [%rd208];
	add.s32 	%r33, %r178, -1;
	setp.ge.u32 	%p83, %r21, %r32;
	@%p83 bra 	$L__BB1_126;
	mov.u32 	%r328, %r21;
$L__BB1_101:
	setp.ge.u32 	%p84, %r328, %r32;
	@%p84 bra 	$L__BB1_125;
	ld.param.u64 	%rd503, [_ZN36_GLOBAL__N__baffd14a_4_k_cu_a89873fb24tma_neighbor_copy_kernelEPKfPfii_param_1];
	add.s32 	%r35, %r328, %r30;
	setp.ge.s32 	%p85, %r35, %r59;
	mul.wide.u32 	%rd438, %r328, 4;
	add.s64 	%rd210, %rd209, %rd438;
	cvta.to.global.u64 	%rd439, %rd503;
	mul.wide.s32 	%rd440, %r35, 4;
	add.s64 	%rd211, %rd439, %rd440;
	@%p85 bra 	$L__BB1_104;
	ld.f32 	%f1, [%rd210];
	setp.lt.s32 	%p86, %r328, %r33;
	add.s32 	%r179, %r328, 1;
	selp.b32 	%r180, %r179, %r33, %p86;
	add.s32 	%r181, %r328, 64;
	min.s32 	%r182, %r181, %r33;
	mul.wide.s32 	%rd441, %r180, 4;
	add.s64 	%rd442, %rd209, %rd441;
	ld.f32 	%f2, [%rd442];
	mul.wide.s32 	%rd443, %r182, 4;
	add.s64 	%rd444, %rd209, %rd443;
	ld.f32 	%f3, [%rd444];
	mul.f32 	%f4, %f1, 0f3F400000;
	fma.rn.f32 	%f5, %f2, 0f3E800000, %f4;
	fma.rn.f32 	%f6, %f3, 0f3E000000, %f5;
	st.global.f32 	[%rd211], %f6;
$L__BB1_104:
	add.s32 	%r36, %r328, 1;
	setp.ge.u32 	%p87, %r36, %r32;
	@%p87 bra 	$L__BB1_125;
	add.s32 	%r183, %r35, 1;
	setp.ge.s32 	%p88, %r183, %r59;
	@%p88 bra 	$L__BB1_107;
	ld.f32 	%f7, [%rd210+4];
	setp.lt.s32 	%p89, %r36, %r33;
	add.s32 	%r184, %r328, 2;
	selp.b32 	%r185, %r184, %r33, %p89;
	add.s32 	%r186, %r328, 65;
	min.s32 	%r187, %r186, %r33;
	mul.wide.s32 	%rd445, %r185, 4;
	add.s64 	%rd446, %rd209, %rd445;
	ld.f32 	%f8, [%rd446];
	mul.wide.s32 	%rd447, %r187, 4;
	add.s64 	%rd448, %rd209, %rd447;
	ld.f32 	%f9, [%rd448];
	mul.f32 	%f10, %f7, 0f3F400000;
	fma.rn.f32 	%f11, %f8, 0f3E800000, %f10;
	fma.rn.f32 	%f12, %f9, 0f3E000000, %f11;
	st.global.f32 	[%rd211+4], %f12;
$L__BB1_107:
	add.s32 	%r37, %r328, 2;
	setp.ge.u32 	%p90, %r37, %r32;
	@%p90 bra 	$L__BB1_125;
	add.s32 	%r188, %r35, 2;
	setp.ge.s32 	%p91, %r188, %r59;
	@%p91 bra 	$L__BB1_110;
	ld.f32 	%f13, [%rd210+8];
	setp.lt.s32 	%p92, %r37, %r33;
	add.s32 	%r189, %r328, 3;
	selp.b32 	%r190, %r189, %r33, %p92;
	add.s32 	%r191, %r328, 66;
	min.s32 	%r192, %r191, %r33;
	mul.wide.s32 	%rd449, %r190, 4;
	add.s64 	%rd450, %rd209, %rd449;
	ld.f32 	%f14, [%rd450];
	mul.wide.s32 	%rd451, %r192, 4;
	add.s64 	%rd452, %rd209, %rd451;
	ld.f32 	%f15, [%rd452];
	mul.f32 	%f16, %f13, 0f3F400000;
	fma.rn.f32 	%f17, %f14, 0f3E800000, %f16;
	fma.rn.f32 	%f18, %f15, 0f3E000000, %f17;
	st.global.f32 	[%rd211+8], %f18;
$L__BB1_110:
	add.s32 	%r38, %r328, 3;
	setp.ge.u32 	%p93, %r38, %r32;
	@%p93 bra 	$L__BB1_125;
	add.s32 	%r193, %r35, 3;
	setp.ge.s32 	%p94, %r193, %r59;
	@%p94 bra 	$L__BB1_113;
	ld.f32 	%f19, [%rd210+12];
	setp.lt.s32 	%p95, %r38, %r33;
	add.s32 	%r194, %r328, 4;
	selp.b32 	%r195, %r194, %r33, %p95;
	add.s32 	%r196, %r328, 67;
	min.s32 	%r197, %r196, %r33;
	mul.wide.s32 	%rd453, %r195, 4;
	add.s64 	%rd454, %rd209, %rd453;
	ld.f32 	%f20, [%rd454];
	mul.wide.s32 	%rd455, %r197, 4;
	add.s64 	%rd456, %rd209, %rd455;
	ld.f32 	%f21, [%rd456];
	mul.f32 	%f22, %f19, 0f3F400000;
	fma.rn.f32 	%f23, %f20, 0f3E800000, %f22;
	fma.rn.f32 	%f24, %f21, 0f3E000000, %f23;
	st.global.f32 	[%rd211+12], %f24;
$L__BB1_113:
	add.s32 	%r39, %r328, 4;
	setp.ge.u32 	%p96, %r39, %r32;
	@%p96 bra 	$L__BB1_125;
	add.s32 	%r198, %r35, 4;
	setp.ge.s32 	%p97, %r198, %r59;
	@%p97 bra 	$L__BB1_116;
	ld.f32 	%f25, [%rd210+16];
	setp.lt.s32 	%p98, %r39, %r33;
	add.s32 	%r199, %r328, 5;
	selp.b32 	%r200, %r199, %r33, %p98;
	add.s32 	%r201, %r328, 68;
	min.s32 	%r202, %r201, %r33;
	mul.wide.s32 	%rd457, %r200, 4;
	add.s64 	%rd458, %rd209, %rd457;
	ld.f32 	%f26, [%rd458];
	mul.wide.s32 	%rd459, %r202, 4;
	add.s64 	%rd460, %rd209, %rd459;
	ld.f32 	%f27, [%rd460];
	mul.f32 	%f28, %f25, 0f3F400000;
	fma.rn.f32 	%f29, %f26, 0f3E800000, %f28;
	fma.rn.f32 	%f30, %f27, 0f3E000000, %f29;
	st.global.f32 	[%rd211+16], %f30;
$L__BB1_116:
	add.s32 	%r40, %r328, 5;
	setp.ge.u32 	%p99, %r40, %r32;
	@%p99 bra 	$L__BB1_125;
	add.s32 	%r203, %r35, 5;
	setp.ge.s32 	%p100, %r203, %r59;
	@%p100 bra 	$L__BB1_119;
	ld.f32 	%f31, [%rd210+20];
	setp.lt.s32 	%p101, %r40, %r33;
	add.s32 	%r204, %r328, 6;
	selp.b32 	%r205, %r204, %r33, %p101;
	add.s32 	%r206, %r328, 69;
	min.s32 	%r207, %r206, %r33;
	mul.wide.s32 	%rd461, %r205, 4;
	add.s64 	%rd462, %rd209, %rd461;
	ld.f32 	%f32, [%rd462];
	mul.wide.s32 	%rd463, %r207, 4;
	add.s64 	%rd464, %rd209, %rd463;
	ld.f32 	%f33, [%rd464];
	mul.f32 	%f34, %f31, 0f3F400000;
	fma.rn.f32 	%f35, %f32, 0f3E800000, %f34;
	fma.rn.f32 	%f36, %f33, 0f3E000000, %f35;
	st.global.f32 	[%rd211+20], %f36;
$L__BB1_119:
	add.s32 	%r41, %r328, 6;
	setp.ge.u32 	%p102, %r41, %r32;
	@%p102 bra 	$L__BB1_125;
	add.s32 	%r208, %r35, 6;
	setp.ge.s32 	%p103, %r208, %r59;
	@%p103 bra 	$L__BB1_122;
	ld.f32 	%f37, [%rd210+24];
	setp.lt.s32 	%p104, %r41, %r33;
	add.s32 	%r209, %r328, 7;
	selp.b32 	%r210, %r209, %r33, %p104;
	add.s32 	%r211, %r328, 70;
	min.s32 	%r212, %r211, %r33;
	mul.wide.s32 	%rd465, %r210, 4;
	add.s64 	%rd466, %rd209, %rd465;
	ld.f32 	%f38, [%rd466];
	mul.wide.s32 	%rd467, %r212, 4;
	add.s64 	%rd468, %rd209, %rd467;
	ld.f32 	%f39, [%rd468];
	mul.f32 	%f40, %f37, 0f3F400000;
	fma.rn.f32 	%f41, %f38, 0f3E800000, %f40;
	fma.rn.f32 	%f42, %f39, 0f3E000000, %f41;
	st.global.f32 	[%rd211+24], %f42;
$L__BB1_122:
	add.s32 	%r42, %r328, 7;
	setp.ge.u32 	%p105, %r42, %r32;
	@%p105 bra 	$L__BB1_125;
	add.s32 	%r213, %r35, 7;
	setp.ge.s32 	%p106, %r213, %r59;
	@%p106 bra 	$L__BB1_125;
	ld.f32 	%f43, [%rd210+28];
	setp.lt.s32 	%p107, %r42, %r33;
	add.s32 	%r214, %r328, 8;
	selp.b32 	%r215, %r214, %r33, %p107;
	add.s32 	%r216, %r328, 71;
	min.s32 	%r217, %r216, %r33;
	mul.wide.s32 	%rd469, %r215, 4;
	add.s64 	%rd470, %rd209, %rd469;
	ld.f32 	%f44, [%rd470];
	mul.wide.s32 	%rd471, %r217, 4;
	add.s64 	%rd472, %rd209, %rd471;
	ld.f32 	%f45, [%rd472];
	mul.f32 	%f46, %f43, 0f3F400000;
	fma.rn.f32 	%f47, %f44, 0f3E800000, %f46;
	fma.rn.f32 	%f48, %f45, 0f3E000000, %f47;
	st.global.f32 	[%rd211+28], %f48;
$L__BB1_125:
	add.s32 	%r328, %r328, %r22;
	setp.lt.u32 	%p108, %r328, %r32;
	@%p108 bra 	$L__BB1_101;
$L__BB1_126:
	add.s32 	%r218, %r26, 8;
	mov.b32 	%r219, 1;
	// begin inline asm
	mbarrier.arrive.shared::cta.b64                             %rd473,  [%r218], %r219;    // 2. 
	// end inline asm
	add.s16 	%rs35, %rs52, 1;
	and.b16  	%rs36, %rs35, 255;
	setp.eq.s16 	%p109, %rs36, 2;
	xor.b16  	%rs37, %rs59, 2;
	selp.b16 	%rs52, 0, %rs35, %p109;
	selp.b16 	%rs59, %rs37, %rs59, %p109;
	mov.b16 	%rs38, 0;
	st.local.u8 	[%rd204], %rs38;
	add.s32 	%r325, %r325, 1;
	setp.ge.s32 	%p110, %r326, %r7;
	@%p110 bra 	$L__BB1_208;
	st.local.u32 	[%rd207], %r326;
	shl.b32 	%r45, %r326, 11;
	setp.le.s32 	%p111, %r59, %r45;
	mov.b16 	%rs56, 0;
	@%p111 bra 	$L__BB1_207;
	and.b16  	%rs40, %rs53, 255;
	mul.wide.u16 	%r221, %rs40, 16;
	cvt.u32.u16 	%r222, %rs59;
	// begin inline asm
	mov.u64 %rd474, %globaltimer;
	// end inline asm
	mov.u32 	%r223, _ZZN36_GLOBAL__N__baffd14a_4_k_cu_a89873fb24tma_neighbor_copy_kernelEPKfPfiiE16pipeline_storage;
	add.s32 	%r224, %r223, %r221;
	add.s32 	%r46, %r224, 8;
	and.b32  	%r47, %r222, 1;
	mov.b32 	%r329, 0;
$L__BB1_129:
	// begin inline asm
	{
	.reg .pred p;
	mbarrier.try_wait.parity.shared.b64 p, [%r46], %r47;
	selp.b32 %r225, 1, 0, p;
	}
	// end inline asm
	setp.ne.s32 	%p112, %r225, 0;
	@%p112 bra 	$L__BB1_136;
	setp.gt.s32 	%p184, %r329, 15;
	@%p184 bra 	$L__BB1_132;
	add.s32 	%r329, %r329, 1;
	bra.uni 	$L__BB1_129;
$L__BB1_132:
	// begin inline asm
	mov.u64 %rd482, %globaltimer;
	// end inline asm
	sub.s64 	%rd213, %rd482, %rd474;
	setp.lt.s64 	%p185, %rd213, 4000000;
	@%p185 bra 	$L__BB1_134;
	mov.b32 	%r300, 1000000;
	// begin inline asm
	nanosleep.u32 %r300;
	// end inline asm
	bra.uni 	$L__BB1_129;
$L__BB1_134:
	setp.lt.s64 	%p186, %rd213, 40000;
	@%p186 bra 	$L__BB1_129;
	shr.s64 	%rd483, %rd213, 63;
	shr.u64 	%rd484, %rd483, 62;
	add.s64 	%rd485, %rd213, %rd484;
	shr.u64 	%rd486, %rd485, 2;
	cvt.u32.u64 	%r301, %rd486;
	// begin inline asm
	nanosleep.u32 %r301;
	// end inline asm
	bra.uni 	$L__BB1_129;
$L__BB1_136:
	ld.local.u64 	%rd214, [%rd208];
	mul.wide.s32 	%rd475, %r45, 4;
	add.s64 	%rd215, %rd1, %rd475;
	sub.s32 	%r228, %r59, %r45;
	min.s32 	%r229, %r228, 2112;
	mul.wide.s32 	%rd216, %r229, 4;
	isspacep.shared	%p113, %rd214;
	not.pred 	%p114, %p113;
	@%p114 bra 	$L__BB1_140;
	cvt.u32.u64 	%r50, %rd216;
	setp.ge.s32 	%p180, %r8, %r50;
	@%p180 bra 	$L__BB1_206;
	cvta.to.shared.u64 	%rd478, %rd214;
	cvt.u32.u64 	%r51, %rd478;
	mov.u32 	%r330, %r8;
$L__BB1_139:
	cvt.u32.u64 	%r295, %rd5;
	cvt.u64.u32 	%rd480, %r330;
	add.s32 	%r294, %r51, %r330;
	add.s64 	%rd479, %rd215, %rd480;
	// begin inline asm
	cp.async.ca.shared.global [%r294], [%rd479], 4, 4;
	// end inline asm
	add.s32 	%r330, %r330, %r295;
	setp.lt.s32 	%p181, %r330, %r50;
	@%p181 bra 	$L__BB1_139;
	bra.uni 	$L__BB1_206;
$L__BB1_140:
	setp.le.u64 	%p115, %rd216, %rd6;
	@%p115 bra 	$L__BB1_206;
	mov.u64 	%rd506, %rd6;
$L__BB1_142:
	.pragma "nounroll";
	add.s64 	%rd218, %rd215, %rd506;
	ld.global.u32 	%r230, [%rd218];
	add.s64 	%rd219, %rd214, %rd506;
	st.u32 	[%rd219], %r230;
	add.s64 	%rd220, %rd506, %rd5;
	setp.ge.u64 	%p116, %rd220, %rd216;
	@%p116 bra 	$L__BB1_206;
	add.s64 	%rd221, %rd218, %rd5;
	ld.global.u32 	%r231, [%rd221];
	add.s64 	%rd222, %rd219, %rd5;
	st.u32 	[%rd222], %r231;
	add.s64 	%rd223, %rd220, %rd5;
	setp.ge.u64 	%p117, %rd223, %rd216;
	@%p117 bra 	$L__BB1_206;
	add.s64 	%rd224, %rd221, %rd5;
	ld.global.u32 	%r232, [%rd224];
	add.s64 	%rd225, %rd222, %rd5;
	st.u32 	[%rd225], %r232;
	add.s64 	%rd226, %rd223, %rd5;
	setp.ge.u64 	%p118, %rd226, %rd216;
	@%p118 bra 	$L__BB1_206;
	add.s64 	%rd227, %rd224, %rd5;
	ld.global.u32 	%r233, [%rd227];
	add.s64 	%rd228, %rd225, %rd5;
	st.u32 	[%rd228], %r233;
	add.s64 	%rd229, %rd226, %rd5;
	setp.ge.u64 	%p119, %rd229, %rd216;
	@%p119 bra 	$L__BB1_206;
	add.s64 	%rd230, %rd227, %rd5;
	ld.global.u32 	%r234, [%rd230];
	add.s64 	%rd231, %rd228, %rd5;
	st.u32 	[%rd231], %r234;
	add.s64 	%rd232, %rd229, %rd5;
	setp.ge.u64 	%p120, %rd232, %rd216;
	@%p120 bra 	$L__BB1_206;
	add.s64 	%rd233, %rd230, %rd5;
	ld.global.u32 	%r235, [%rd233];
	add.s64 	%rd234, %rd231, %rd5;
	st.u32 	[%rd234], %r235;
	add.s64 	%rd235, %rd232, %rd5;
	setp.ge.u64 	%p121, %rd235, %rd216;
	@%p121 bra 	$L__BB1_206;
	add.s64 	%rd236, %rd233, %rd5;
	ld.global.u32 	%r236, [%rd236];
	add.s64 	%rd237, %rd234, %rd5;
	st.u32 	[%rd237], %r236;
	add.s64 	%rd238, %rd235, %rd5;
	setp.ge.u64 	%p122, %rd238, %rd216;
	@%p122 bra 	$L__BB1_206;
	add.s64 	%rd239, %rd236, %rd5;
	ld.global.u32 	%r237, [%rd239];
	add.s64 	%rd240, %rd237, %rd5;
	st.u32 	[%rd240], %r237;
	add.s64 	%rd241, %rd238, %rd5;
	setp.ge.u64 	%p123, %rd241, %rd216;
	@%p123 bra 	$L__BB1_206;
	add.s64 	%rd242, %rd239, %rd5;
	ld.global.u32 	%r238, [%rd242];
	add.s64 	%rd243, %rd240, %rd5;
	st.u32 	[%rd243], %r238;
	add.s64 	%rd244, %rd241, %rd5;
	setp.ge.u64 	%p124, %rd244, %rd216;
	@%p124 bra 	$L__BB1_206;
	add.s64 	%rd245, %rd242, %rd5;
	ld.global.u32 	%r239, [%rd245];
	add.s64 	%rd246, %rd243, %rd5;
	st.u32 	[%rd246], %r239;
	add.s64 	%rd247, %rd244, %rd5;
	setp.ge.u64 	%p125, %rd247, %rd216;
	@%p125 bra 	$L__BB1_206;
	add.s64 	%rd248, %rd245, %rd5;
	ld.global.u32 	%r240, [%rd248];
	add.s64 	%rd249, %rd246, %rd5;
	st.u32 	[%rd249], %r240;
	add.s64 	%rd250, %rd247, %rd5;
	setp.ge.u64 	%p126, %rd250, %rd216;
	@%p126 bra 	$L__BB1_206;
	add.s64 	%rd251, %rd248, %rd5;
	ld.global.u32 	%r241, [%rd251];
	add.s64 	%rd252, %rd249, %rd5;
	st.u32 	[%rd252], %r241;
	add.s64 	%rd253, %rd250, %rd5;
	setp.ge.u64 	%p127, %rd253, %rd216;
	@%p127 bra 	$L__BB1_206;
	add.s64 	%rd254, %rd251, %rd5;
	ld.global.u32 	%r242, [%rd254];
	add.s64 	%rd255, %rd252, %rd5;
	st.u32 	[%rd255], %r242;
	add.s64 	%rd256, %rd253, %rd5;
	setp.ge.u64 	%p128, %rd256, %rd216;
	@%p128 bra 	$L__BB1_206;
	add.s64 	%rd257, %rd254, %rd5;
	ld.global.u32 	%r243, [%rd257];
	add.s64 	%rd258, %rd255, %rd5;
	st.u32 	[%rd258], %r243;
	add.s64 	%rd259, %rd256, %rd5;
	setp.ge.u64 	%p129, %rd259, %rd216;
	@%p129 bra 	$L__BB1_206;
	add.s64 	%rd260, %rd257, %rd5;
	ld.global.u32 	%r244, [%rd260];
	add.s64 	%rd261, %rd258, %rd5;
	st.u32 	[%rd261], %r244;
	add.s64 	%rd262, %rd259, %rd5;
	setp.ge.u64 	%p130, %rd262, %rd216;
	@%p130 bra 	$L__BB1_206;
	add.s64 	%rd263, %rd260, %rd5;
	ld.global.u32 	%r245, [%rd263];
	add.s64 	%rd264, %rd261, %rd5;
	st.u32 	[%rd264], %r245;
	add.s64 	%rd265, %rd262, %rd5;
	setp.ge.u64 	%p131, %rd265, %rd216;
	@%p131 bra 	$L__BB1_206;
	add.s64 	%rd266, %rd263, %rd5;
	ld.global.u32 	%r246, [%rd266];
	add.s64 	%rd267, %rd264, %rd5;
	st.u32 	[%rd267], %r246;
	add.s64 	%rd268, %rd265, %rd5;
	setp.ge.u64 	%p132, %rd268, %rd216;
	@%p132 bra 	$L__BB1_206;
	add.s64 	%rd269, %rd266, %rd5;
	ld.global.u32 	%r247, [%rd269];
	add.s64 	%rd270, %rd267, %rd5;
	st.u32 	[%rd270], %r247;
	add.s64 	%rd271, %rd268, %rd5;
	setp.ge.u64 	%p133, %rd271, %rd216;
	@%p133 bra 	$L__BB1_206;
	add.s64 	%rd272, %rd269, %rd5;
	ld.global.u32 	%r248, [%rd272];
	add.s64 	%rd273, %rd270, %rd5;
	st.u32 	[%rd273], %r248;
	add.s64 	%rd274, %rd271, %rd5;
	setp.ge.u64 	%p134, %rd274, %rd216;
	@%p134 bra 	$L__BB1_206;
	add.s64 	%rd275, %rd272, %rd5;
	ld.global.u32 	%r249, [%rd275];
	add.s64 	%rd276, %rd273, %rd5;
	st.u32 	[%rd276], %r249;
	add.s64 	%rd277, %rd274, %rd5;
	setp.ge.u64 	%p135, %rd277, %rd216;
	@%p135 bra 	$L__BB1_206;
	add.s64 	%rd278, %rd275, %rd5;
	ld.global.u32 	%r250, [%rd278];
	add.s64 	%rd279, %rd276, %rd5;
	st.u32 	[%rd279], %r250;
	add.s64 	%rd280, %rd277, %rd5;
	setp.ge.u64 	%p136, %rd280, %rd216;
	@%p136 bra 	$L__BB1_206;
	add.s64 	%rd281, %rd278, %rd5;
	ld.global.u32 	%r251, [%rd281];
	add.s64 	%rd282, %rd279, %rd5;
	st.u32 	[%rd282], %r251;
	add.s64 	%rd283, %rd280, %rd5;
	setp.ge.u64 	%p137, %rd283, %rd216;
	@%p137 bra 	$L__BB1_206;
	add.s64 	%rd284, %rd281, %rd5;
	ld.global.u32 	%r252, [%rd284];
	add.s64 	%rd285, %rd282, %rd5;
	st.u32 	[%rd285], %r252;
	add.s64 	%rd286, %rd283, %rd5;
	setp.ge.u64 	%p138, %rd286, %rd216;
	@%p138 bra 	$L__BB1_206;
	add.s64 	%rd287, %rd284, %rd5;
	ld.global.u32 	%r253, [%rd287];
	add.s64 	%rd288, %rd285, %rd5;
	st.u32 	[%rd288], %r253;
	add.s64 	%rd289, %rd286, %rd5;
	setp.ge.u64 	%p139, %rd289, %rd216;
	@%p139 bra 	$L__BB1_206;
	add.s64 	%rd290, %rd287, %rd5;
	ld.global.u32 	%r254, [%rd290];
	add.s64 	%rd291, %rd288, %rd5;
	st.u32 	[%rd291], %r254;
	add.s64 	%rd292, %rd289, %rd5;
	setp.ge.u64 	%p140, %rd292, %rd216;
	@%p140 bra 	$L__BB1_206;
	add.s64 	%rd293, %rd290, %rd5;
	ld.global.u32 	%r255, [%rd293];
	add.s64 	%rd294, %rd291, %rd5;
	st.u32 	[%rd294], %r255;
	add.s64 	%rd295, %rd292, %rd5;
	setp.ge.u64 	%p141, %rd295, %rd216;
	@%p141 bra 	$L__BB1_206;
	add.s64 	%rd296, %rd293, %rd5;
	ld.global.u32 	%r256, [%rd296];
	add.s64 	%rd297, %rd294, %rd5;
	st.u32 	[%rd297], %r256;
	add.s64 	%rd298, %rd295, %rd5;
	setp.ge.u64 	%p142, %rd298, %rd216;
	@%p142 bra 	$L__BB1_206;
	add.s64 	%rd299, %rd296, %rd5;
	ld.global.u32 	%r257, [%rd299];
	add.s64 	%rd300, %rd297, %rd5;
	st.u32 	[%rd300], %r257;
	add.s64 	%rd301, %rd298, %rd5;
	setp.ge.u64 	%p143, %rd301, %rd216;
	@%p143 bra 	$L__BB1_206;
	add.s64 	%rd302, %rd299, %rd5;
	ld.global.u32 	%r258, [%rd302];
	add.s64 	%rd303, %rd300, %rd5;
	st.u32 	[%rd303], %r258;
	add.s64 	%rd304, %rd301, %rd5;
	setp.ge.u64 	%p144, %rd304, %rd216;
	@%p144 bra 	$L__BB1_206;
	add.s64 	%rd305, %rd302, %rd5;
	ld.global.u32 	%r259, [%rd305];
	add.s64 	%rd306, %rd303, %rd5;
	st.u32 	[%rd306], %r259;
	add.s64 	%rd307, %rd304, %rd5;
	setp.ge.u64 	%p145, %rd307, %rd216;
	@%p145 bra 	$L__BB1_206;
	add.s64 	%rd308, %rd305, %rd5;
	ld.global.u32 	%r260, [%rd308];
	add.s64 	%rd309, %rd306, %rd5;
	st.u32 	[%rd309], %r260;
	add.s64 	%rd310, %rd307, %rd5;
	setp.ge.u64 	%p146, %rd310, %rd216;
	@%p146 bra 	$L__BB1_206;
	add.s64 	%rd311, %rd308, %rd5;
	ld.global.u32 	%r261, [%rd311];
	add.s64 	%rd312, %rd309, %rd5;
	st.u32 	[%rd312], %r261;
	add.s64 	%rd313, %rd310, %rd5;
	setp.ge.u64 	%p147, %rd313, %rd216;
	@%p147 bra 	$L__BB1_206;
	add.s64 	%rd314, %rd311, %rd5;
	ld.global.u32 	%r262, [%rd314];
	add.s64 	%rd315, %rd312, %rd5;
	st.u32 	[%rd315], %r262;
	add.s64 	%rd316, %rd313, %rd5;
	setp.ge.u64 	%p148, %rd316, %rd216;
	@%p148 bra 	$L__BB1_206;
	add.s64 	%rd317, %rd314, %rd5;
	ld.global.u32 	%r263, [%rd317];
	add.s64 	%rd318, %rd315, %rd5;
	st.u32 	[%rd318], %r263;
	add.s64 	%rd319, %rd316, %rd5;
	setp.ge.u64 	%p149, %rd319, %rd216;
	@%p149 bra 	$L__BB1_206;
	add.s64 	%rd320, %rd317, %rd5;
	ld.global.u32 	%r264, [%rd320];
	add.s64 	%rd321, %rd318, %rd5;
	st.u32 	[%rd321], %r264;
	add.s64 	%rd322, %rd319, %rd5;
	setp.ge.u64 	%p150, %rd322, %rd216;
	@%p150 bra 	$L__BB1_206;
	add.s64 	%rd323, %rd320, %rd5;
	ld.global.u32 	%r265, [%rd323];
	add.s64 	%rd324, %rd321, %rd5;
	st.u32 	[%rd324], %r265;
	add.s64 	%rd325, %rd322, %rd5;
	setp.ge.u64 	%p151, %rd325, %rd216;
	@%p151 bra 	$L__BB1_206;
	add.s64 	%rd326, %rd323, %rd5;
	ld.global.u32 	%r266, [%rd326];
	add.s64 	%rd327, %rd324, %rd5;
	st.u32 	[%rd327], %r266;
	add.s64 	%rd328, %rd325, %rd5;
	setp.ge.u64 	%p152, %rd328, %rd216;
	@%p152 bra 	$L__BB1_206;
	add.s64 	%rd329, %rd326, %rd5;
	ld.global.u32 	%r267, [%rd329];
	add.s64 	%rd330, %rd327, %rd5;
	st.u32 	[%rd330], %r267;
	add.s64 	%rd331, %rd328, %rd5;
	setp.ge.u64 	%p153, %rd331, %rd216;
	@%p153 bra 	$L__BB1_206;
	add.s64 	%rd332, %rd329, %rd5;
	ld.global.u32 	%r268, [%rd332];
	add.s64 	%rd333, %rd330, %rd5;
	st.u32 	[%rd333], %r268;
	add.s64 	%rd334, %rd331, %rd5;
	setp.ge.u64 	%p154, %rd334, %rd216;
	@%p154 bra 	$L__BB1_206;
	add.s64 	%rd335, %rd332, %rd5;
	ld.global.u32 	%r269, [%rd335];
	add.s64 	%rd336, %rd333, %rd5;
	st.u32 	[%rd336], %r269;
	add.s64 	%rd337, %rd334, %rd5;
	setp.ge.u64 	%p155, %rd337, %rd216;
	@%p155 bra 	$L__BB1_206;
	add.s64 	%rd338, %rd335, %rd5;
	ld.global.u32 	%r270, [%rd338];
	add.s64 	%rd339, %rd336, %rd5;
	st.u32 	[%rd339], %r270;
	add.s64 	%rd340, %rd337, %rd5;
	setp.ge.u64 	%p156, %rd340, %rd216;
	@%p156 bra 	$L__BB1_206;
	add.s64 	%rd341, %rd338, %rd5;
	ld.global.u32 	%r271, [%rd341];
	add.s64 	%rd342, %rd339, %rd5;
	st.u32 	[%rd342], %r271;
	add.s64 	%rd343, %rd340, %rd5;
	setp.ge.u64 	%p157, %rd343, %rd216;
	@%p157 bra 	$L__BB1_206;
	add.s64 	%rd344, %rd341, %rd5;
	ld.global.u32 	%r272, [%rd344];
	add.s64 	%rd345, %rd342, %rd5;
	st.u32 	[%rd345], %r272;
	add.s64 	%rd346, %rd343, %rd5;
	setp.ge.u64 	%p158, %rd346, %rd216;
	@%p158 bra 	$L__BB1_206;
	add.s64 	%rd347, %rd344, %rd5;
	ld.global.u32 	%r273, [%rd347];
	add.s64 	%rd348, %rd345, %rd5;
	st.u32 	[%rd348], %r273;
	add.s64 	%rd349, %rd346, %rd5;
	setp.ge.u64 	%p159, %rd349, %rd216;
	@%p159 bra 	$L__BB1_206;
	add.s64 	%rd350, %rd347, %rd5;
	ld.global.u32 	%r274, [%rd350];
	add.s64 	%rd351, %rd348, %rd5;
	st.u32 	[%rd351], %r274;
	add.s64 	%rd352, %rd349, %rd5;
	setp.ge.u64 	%p160, %rd352, %rd216;
	@%p160 bra 	$L__BB1_206;
	add.s64 	%rd353, %rd350, %rd5;
	ld.global.u32 	%r275, [%rd353];
	add.s64 	%rd354, %rd351, %rd5;
	st.u32 	[%rd354], %r275;
	add.s64 	%rd355, %rd352, %rd5;
	setp.ge.u64 	%p161, %rd355, %rd216;
	@%p161 bra 	$L__BB1_206;
	add.s64 	%rd356, %rd353, %rd5;
	ld.global.u32 	%r276, [%rd356];
	add.s64 	%rd357, %rd354, %rd5;
	st.u32 	[%rd357], %r276;
	add.s64 	%rd358, %rd355, %rd5;
	setp.ge.u64 	%p162, %rd358, %rd216;
	@%p162 bra 	$L__BB1_206;
	add.s64 	%rd359, %rd356, %rd5;
	ld.global.u32 	%r277, [%rd359];
	add.s64 	%rd360, %rd357, %rd5;
	st.u32 	[%rd360], %r277;
	add.s64 	%rd361, %rd358, %rd5;
	setp.ge.u64 	%p163, %rd361, %rd216;
	@%p163 bra 	$L__BB1_206;
	add.s64 	%rd362, %rd359, %rd5;
	ld.global.u32 	%r278, [%rd362];
	add.s64 	%rd363, %rd360, %rd5;
	st.u32 	[%rd363], %r278;
	add.s64 	%rd364, %rd361, %rd5;
	setp.ge.u64 	%p164, %rd364, %rd216;
	@%p164 bra 	$L__BB1_206;
	add.s64 	%rd365, %rd362, %rd5;
	ld.global.u32 	%r279, [%rd365];
	add.s64 	%rd366, %rd363, %rd5;
	st.u32 	[%rd366], %r279;
	add.s64 	%rd367, %rd364, %rd5;
	setp.ge.u64 	%p165, %rd367, %rd216;
	@%p165 bra 	$L__BB1_206;
	add.s64 	%rd368, %rd365, %rd5;
	ld.global.u32 	%r280, [%rd368];
	add.s64 	%rd369, %rd366, %rd5;
	st.u32 	[%rd369], %r280;
	add.s64 	%rd370, %rd367, %rd5;
	setp.ge.u64 	%p166, %rd370, %rd216;
	@%p166 bra 	$L__BB1_206;
	add.s64 	%rd371, %rd368, %rd5;
	ld.global.u32 	%r281, [%rd371];
	add.s64 	%rd372, %rd369, %rd5;
	st.u32 	[%rd372], %r281;
	add.s64 	%rd373, %rd370, %rd5;
	setp.ge.u64 	%p167, %rd373, %rd216;
	@%p167 bra 	$L__BB1_206;
	add.s64 	%rd374, %rd371, %rd5;
	ld.global.u32 	%r282, [%rd374];
	add.s64 	%rd375, %rd372, %rd5;
	st.u32 	[%rd375], %r282;
	add.s64 	%rd376, %rd373, %rd5;
	setp.ge.u64 	%p168, %rd376, %rd216;
	@%p168 bra 	$L__BB1_206;
	add.s64 	%rd377, %rd374, %rd5;
	ld.global.u32 	%r283, [%rd377];
	add.s64 	%rd378, %rd375, %rd5;
	st.u32 	[%rd378], %r283;
	add.s64 	%rd379, %rd376, %rd5;
	setp.ge.u64 	%p169, %rd379, %rd216;
	@%p169 bra 	$L__BB1_206;
	add.s64 	%rd380, %rd377, %rd5;
	ld.global.u32 	%r284, [%rd380];
	add.s64 	%rd381, %rd378, %rd5;
	st.u32 	[%rd381], %r284;
	add.s64 	%rd382, %rd379, %rd5;
	setp.ge.u64 	%p170, %rd382, %rd216;
	@%p170 bra 	$L__BB1_206;
	add.s64 	%rd383, %rd380, %rd5;
	ld.global.u32 	%r285, [%rd383];
	add.s64 	%rd384, %rd381, %rd5;
	st.u32 	[%rd384], %r285;
	add.s64 	%rd385, %rd382, %rd5;
	setp.ge.u64 	%p171, %rd385, %rd216;
	@%p171 bra 	$L__BB1_206;
	add.s64 	%rd386, %rd383, %rd5;
	ld.global.u32 	%r286, [%rd386];
	add.s64 	%rd387, %rd384, %rd5;
	st.u32 	[%rd387], %r286;
	add.s64 	%rd388, %rd385, %rd5;
	setp.ge.u64 	%p172, %rd388, %rd216;
	@%p172 bra 	$L__BB1_206;
	add.s64 	%rd389, %rd386, %rd5;
	ld.global.u32 	%r287, [%rd389];
	add.s64 	%rd390, %rd387, %rd5;
	st.u32 	[%rd390], %r287;
	add.s64 	%rd391, %rd388, %rd5;
	setp.ge.u64 	%p173, %rd391, %rd216;
	@%p173 bra 	$L__BB1_206;
	add.s64 	%rd392, %rd389, %rd5;
	ld.global.u32 	%r288, [%rd392];
	add.s64 	%rd393, %rd390, %rd5;
	st.u32 	[%rd393], %r288;
	add.s64 	%rd394, %rd391, %rd5;
	setp.ge.u64 	%p174, %rd394, %rd216;
	@%p174 bra 	$L__BB1_206;
	add.s64 	%rd395, %rd392, %rd5;
	ld.global.u32 	%r289, [%rd395];
	add.s64 	%rd396, %rd393, %rd5;
	st.u32 	[%rd396], %r289;
	add.s64 	%rd397, %rd394, %rd5;
	setp.ge.u64 	%p175, %rd397, %rd216;
	@%p175 bra 	$L__BB1_206;
	add.s64 	%rd398, %rd395, %rd5;
	ld.global.u32 	%r290, [%rd398];
	add.s64 	%rd399, %rd396, %rd5;
	st.u32 	[%rd399], %r290;
	add.s64 	%rd400, %rd397, %rd5;
	setp.ge.u64 	%p176, %rd400, %rd216;
	@%p176 bra 	$L__BB1_206;
	add.s64 	%rd401, %rd398, %rd5;
	ld.global.u32 	%r291, [%rd401];
	add.s64 	%rd402, %rd399, %rd5;
	st.u32 	[%rd402], %r291;
	add.s64 	%rd403, %rd400, %rd5;
	setp.ge.u64 	%p177, %rd403, %rd216;
	@%p177 bra 	$L__BB1_206;
	add.s64 	%rd404, %rd401, %rd5;
	ld.global.u32 	%r292, [%rd404];
	add.s64 	%rd405, %rd402, %rd5;
	st.u32 	[%rd405], %r292;
	add.s64 	%rd406, %rd403, %rd5;
	setp.ge.u64 	%p178, %rd406, %rd216;
	@%p178 bra 	$L__BB1_206;
	add.s64 	%rd476, %rd404, %rd5;
	ld.global.u32 	%r293, [%rd476];
	add.s64 	%rd477, %rd405, %rd5;
	st.u32 	[%rd477], %r293;
	add.s64 	%rd506, %rd406, %rd5;
	setp.lt.u64 	%p179, %rd506, %rd216;
	@%p179 bra 	$L__BB1_142;
$L__BB1_206:
	add.s32 	%r297, %r46, -8;
	// begin inline asm
	cp.async.mbarrier.arrive.shared.b64 [%r297];
	// end inline asm
	mov.b32 	%r298, 1;
	// begin inline asm
	mbarrier.arrive.shared::cta.b64                             %rd481,  [%r297], %r298;    // 2. 
	// end inline asm
	add.s16 	%rs42, %rs53, 1;
	and.b16  	%rs43, %rs42, 255;
	setp.eq.s16 	%p182, %rs43, 2;
	selp.b16 	%rs53, 0, %rs42, %p182;
	selp.u16 	%rs44, 1, 0, %p182;
	xor.b16  	%rs59, %rs59, %rs44;
	mov.b16 	%rs56, 1;
$L__BB1_207:
	setp.gt.s32 	%p183, %r59, %r45;
	st.local.u8 	[%rd204], %rs56;
	selp.u32 	%r299, 1, 0, %p183;
	add.s32 	%r326, %r326, %r299;
$L__BB1_208:
	not.b32 	%r304, %r324;
	and.b32  	%r324, %r304, 1;
	setp.lt.s32 	%p190, %r325, %r2;
	@%p190 bra 	$L__BB1_89;
	and.b16  	%rs45, %rs59, 4;
	setp.eq.s16 	%p191, %rs45, 0;
	@%p191 bra 	$L__BB1_213;
	// begin inline asm
	activemask.b32 %r305;
	// end inline asm
	mov.u32 	%r307, _ZZN36_GLOBAL__N__baffd14a_4_k_cu_a89873fb24tma_neighbor_copy_kernelEPKfPfiiE16pipeline_storage;
	cvt.u64.u32 	%rd492, %r307;
	cvta.shared.u64 	%rd493, %rd492;
	add.s64 	%rd494, %rd493, 32;
	match.any.sync.b64 	%r58, %rd494, %r305;
	brev.b32 	%r308, %r58;
	bfind.shiftamt.u32 	%r309, %r308;
	// begin inline asm
	mov.u32 %r306, %laneid;
	// end inline asm
	setp.ne.s32 	%p192, %r306, %r309;
	@%p192 bra 	$L__BB1_213;
	popc.b32 	%r312, %r58;
	neg.s32 	%r311, %r312;
	// begin inline asm
	fence.sc.cta;
	// end inline asm
	cvta.shared.u64 	%rd497, %rd492;
	add.s64 	%rd495, %rd497, 32;
	// begin inline asm
	atom.add.acquire.cta.u32 %r310,[%rd495],%r311;
	// end inline asm
	setp.ne.s32 	%p193, %r310, %r312;
	@%p193 bra 	$L__BB1_213;
	// begin inline asm
	mbarrier.inval.shared.b64 [%r307];
	// end inline asm
	add.s32 	%r315, %r307, 8;
	// begin inline asm
	mbarrier.inval.shared.b64 [%r315];
	// end inline asm
	add.s32 	%r316, %r307, 16;
	// begin inline asm
	mbarrier.inval.shared.b64 [%r316];
	// end inline asm
	add.s32 	%r317, %r307, 24;
	// begin inline asm
	mbarrier.inval.shared.b64 [%r317];
	// end inline asm
$L__BB1_213:
	ret;

}


// ===== COMPILED SASS (sm_100) =====

	.target	sm_100

	.elftype	@"ET_EXEC"


//--------------------- .note.nv.tkinfo           --------------------------
	.section	.note.nv.tkinfo,"",@"SHT_NOTE"
	.sectionflags	@"SHF_NOTE_NV_TKINFO"
	.tkinfo
        /*0018*/ 	.word	0x00000002
        /*0030*/ 	.string	""
        /*0030*/ 	.string	"ptxas"
        /*0030*/ 	.string	"Cuda compilation tools, release 13.0, V13.0.88"
        /*0030*/ 	.string	"Build cuda_13.0.r13.0/compiler.36424714_0"
        /*0030*/ 	.string	"-arch sm_100 -m 64 "



//--------------------- .note.nv.cuinfo           --------------------------
	.section	.note.nv.cuinfo,"",@"SHT_NOTE"
	.sectionflags	@"SHF_NOTE_NV_CUINFO"
        /*0018*/ 	.short	0x0002
        /*001a*/ 	.short	0x0064
        /*001c*/ 	.short	0x0082
	.zero		2


//--------------------- .nv.info                  --------------------------
	.section	.nv.info,"",@"SHT_CUDA_INFO"
	.align	4


	//----- nvinfo : EIATTR_REGCOUNT
	.align		4
        /*0000*/ 	.byte	0x04, 0x2f
        /*0002*/ 	.short	(.L_1 - .L_0)
	.align		4
.L_0:
        /*0004*/ 	.word	index@(_ZN36_GLOBAL__N__baffd14a_4_k_cu_a89873fb18tma_2d_copy_kernelEPKfPfii)
        /*0008*/ 	.word	0x00000020


	//----- nvinfo : EIATTR_FRAME_SIZE
	.align		4
.L_1:
        /*000c*/ 	.byte	0x04, 0x11
        /*000e*/ 	.short	(.L_3 - .L_2)
	.align		4
.L_2:
        /*0010*/ 	.word	index@(_ZN36_GLOBAL__N__baffd14a_4_k_cu_a89873fb18tma_2d_copy_kernelEPKfPfii)
        /*0014*/ 	.word	0x00000000


	//----- nvinfo : EIATTR_REGCOUNT
	.align		4
.L_3:
        /*0018*/ 	.byte	0x04, 0x2f
        /*001a*/ 	.short	(.L_5 - .L_4)
	.align		4
.L_4:
        /*001c*/ 	.word	index@(_ZN36_GLOBAL__N__baffd14a_4_k_cu_a89873fb24tma_neighbor_copy_kernelEPKfPfii)
        /*0020*/ 	.word	0x00000020


	//----- nvinfo : EIATTR_FRAME_SIZE
	.align		4
.L_5:
        /*0024*/ 	.byte	0x04, 0x11
        /*0026*/ 	.short	(.L_7 - .L_6)
	.align		4
.L_6:
        /*0028*/ 	.word	index@(_ZN36_GLOBAL__N__baffd14a_4_k_cu_a89873fb24tma_neighbor_copy_kernelEPKfPfii)
        /*002c*/ 	.word	0x00000020


	//----- nvinfo : EIATTR_MIN_STACK_SIZE
	.align		4
.L_7:
        /*0030*/ 	.byte	0x04, 0x12
        /*0032*/ 	.short	(.L_9 - .L_8)
	.align		4
.L_8:
        /*0034*/ 	.word	index@(_ZN36_GLOBAL__N__baffd14a_4_k_cu_a89873fb24tma_neighbor_copy_kernelEPKfPfii)
        /*0038*/ 	.word	0x00000020


	//----- nvinfo : EIATTR_MIN_STACK_SIZE
	.align		4
.L_9:
        /*003c*/ 	.byte	0x04, 0x12
        /*003e*/ 	.short	(.L_11 - .L_10)
	.align		4
.L_10:
        /*0040*/ 	.word	index@(_ZN36_GLOBAL__N__baffd14a_4_k_cu_a89873fb18tma_2d_copy_kernelEPKfPfii)
        /*0044*/ 	.word	0x00000000
.L_11:


//--------------------- .nv.compat                --------------------------
	.section	.nv.compat,"",@"SHT_CUDA_COMPAT_INFO"
	.align	4
        /*0000*/ 	.byte	0x02, 0x09, 0x00, 0x00, 0x02, 0x02, 0x01, 0x00, 0x02, 0x05, 0x05, 0x00, 0x03, 0x07, 0x01, 0x01
        /*0010*/ 	.byte	0x02, 0x03, 0x00, 0x00, 0x02, 0x06, 0x01, 0x00, 0x04, 0x0b, 0x08, 0x00, 0x09, 0x00, 0x00, 0x00
        /*0020*/ 	.byte	0x00, 0x00, 0x00, 0x00


//--------------------- .nv.info._ZN36_GLOBAL__N__baffd14a_4_k_cu_a89873fb24tma_neighbor_copy_kernelEPKfPfii --------------------------
	.section	.nv.info._ZN36_GLOBAL__N__baffd14a_4_k_cu_a89873fb24tma_neighbor_copy_kernelEPKfPfii,"",@"SHT_CUDA_INFO"
	.sectionflags	@""
	.align	4


	//----- nvinfo : EIATTR_CUDA_API_VERSION
	.align		4
        /*0000*/ 	.byte	0x04, 0x37
        /*0002*/ 	.short	(.L_13 - .L_12)
.L_12:
        /*0004*/ 	.word	0x00000082


	//----- nvinfo : EIATTR_KPARAM_INFO
	.align		4
.L_13:
        /*0008*/ 	.byte	0x04, 0x17
        /*000a*/ 	.short	(.L_15 - .L_14)
.L_14:
        /*000c*/ 	.word	0x00000000
        /*0010*/ 	.short	0x0003
        /*0012*/ 	.short	0x0014
        /*0014*/ 	.byte	0x00, 0xf0, 0x11, 0x00


	//----- nvinfo : EIATTR_KPARAM_INFO
	.align		4
.L_15:
        /*0018*/ 	.byte	0x04, 0x17
        /*001a*/ 	.short	(.L_17 - .L_16)
.L_16:
        /*001c*/ 	.word	0x00000000
        /*0020*/ 	.short	0x0002
        /*0022*/ 	.short	0x0010
        /*0024*/ 	.byte	0x00, 0xf0, 0x11, 0x00


	//----- nvinfo : EIATTR_KPARAM_INFO
	.align		4
.L_17:
        /*0028*/ 	.byte	0x04, 0x17
        /*002a*/ 	.short	(.L_19 - .L_18)
.L_18:
        /*002c*/ 	.word	0x00000000
        /*0030*/ 	.short	0x0001
        /*0032*/ 	.short	0x0008
        /*0034*/ 	.byte	0x00, 0xf5, 0x21, 0x00


	//----- nvinfo : EIATTR_KPARAM_INFO
	.align		4
.L_19:
        /*0038*/ 	.byte	0x04, 0x17
        /*003a*/ 	.short	(.L_21 - .L_20)
.L_20:
        /*003c*/ 	.word	0x00000000
        /*0040*/ 	.short	0x0000
        /*0042*/ 	.short	0x0000
        /*0044*/ 	.byte	0x00, 0xf5, 0x21, 0x00


	//----- nvinfo : EIATTR_SPARSE_MMA_MASK
	.align		4
.L_21:
        /*0048*/ 	.byte	0x03, 0x50
        /*004a*/ 	.short	0x0000


	//----- nvinfo : EIATTR_MAXREG_COUNT
	.align		4
        /*004c*/ 	.byte	0x03, 0x1b
        /*004e*/ 	.short	0x00ff


	//----- nvinfo : EIATTR_NUM_BARRIERS
	.align		4
        /*0050*/ 	.byte	0x02, 0x4c
        /*0052*/ 	.byte	0x01
	.zero		1


	//----- nvinfo : EIATTR_MERCURY_ISA_VERSION
	.align		4
        /*0054*/ 	.byte	0x03, 0x5f
        /*0056*/ 	.short	0x0101


	//----- nvinfo : EIATTR_INT_WARP_WIDE_INSTR_OFFSETS
	.align		4
        /*0058*/ 	.byte	0x04, 0x31
        /*005a*/ 	.short	(.L_23 - .L_22)


	//   ....[0]....
.L_22:
        /*005c*/ 	.word	0x00000420


	//   ....[1]....
        /*0060*/ 	.word	0x00000440


	//   ....[2]....
        /*0064*/ 	.word	0x00000460


	//   ....[3]....
        /*0068*/ 	.word	0x00000470


	//   ....[4]....
        /*006c*/ 	.word	0x000004c0


	//   ....[5]....
        /*0070*/ 	.word	0x00000500


	//----- nvinfo : EIATTR_COOP_GROUP_MASK_REGIDS
	.align		4
.L_23:
        /*0074*/ 	.byte	0x04, 0x29
        /*0076*/ 	.short	(.L_25 - .L_24)


	//   ....[0]....
.L_24:
        /*0078*/ 	.word	0xffffffff


	//   ....[1]....
        /*007c*/ 	.word	0xffffffff


	//   ....[2]....
        /*0080*/ 	.word	0xffffffff


	//   ....[3]....
        /*0084*/ 	.word	0x05000007


	//----- nvinfo : EIATTR_COOP_GROUP_INSTR_OFFSETS
	.align		4
.L_25:
        /*0088*/ 	.byte	0x04, 0x28
        /*008a*/ 	.short	(.L_27 - .L_26)


	//   ....[0]....
.L_26:
        /*008c*/ 	.word	0x00000570


	//   ....[1]....
        /*0090*/ 	.word	0x00000630


	//   ....[2]....
        /*0094*/ 	.word	0x00003bd0


	//   ....[3]....
        /*0098*/ 	.word	0x00007aa0


	//----- nvinfo : EIATTR_VRC_CTA_INIT_COUNT
	.align		4
.L_27:
        /*009c*/ 	.byte	0x02, 0x4a
	.zero		1
	.zero		1


	//----- nvinfo : EIATTR_MBARRIER_INSTR_OFFSETS
	.align		4
        /*00a0*/ 	.byte	0x04, 0x39
        /*00a2*/ 	.short	(.L_29 - .L_28)


	//   ....[0]....
.L_28:
        /*00a4*/ 	.word	0x00000590
        /*00a8*/ 	.word	0x000000ff
        /*00ac*/ 	.word	0x00000008
        /*00b0*/ 	.short	0x0100
        /*00b2*/ 	.byte	0x07
	.zero		1


	//   ....[1]....
        /*00b4*/ 	.word	0x000005a0
        /*00b8*/ 	.word	0x000000ff
        /*00bc*/ 	.word	0x00000000
        /*00c0*/ 	.short	0x0100
        /*00c2*/ 	.byte	0x07
	.zero		1


	//   ....[2]....
        /*00c4*/ 	.word	0x000005b0
        /*00c8*/ 	.word	0x000000ff
        /*00cc*/ 	.word	0x00000018
        /*00d0*/ 	.short	0x0100
        /*00d2*/ 	.byte	0x07
	.zero		1


	//   ....[3]....
        /*00d4*/ 	.word	0x000005d0
        /*00d8*/ 	.word	0x000000ff
        /*00dc*/ 	.word	0x00000010
        /*00e0*/ 	.short	0x0100
        /*00e2*/ 	.byte	0x07
	.zero		1


	//   ....[4]....
        /*00e4*/ 	.word	0x00000790
        /*00e8*/ 	.word	0x000000ff
        /*00ec*/ 	.word	0x00000008
        /*00f0*/ 	.short	0x010a
        /*00f2*/ 	.byte	0x07
	.zero		1


	//   ....[5]....
        /*00f4*/ 	.word	0x00000910
        /*00f8*/ 	.word	0x000000ff
        /*00fc*/ 	.word	0x00000008
        /*0100*/ 	.short	0x010a
        /*0102*/ 	.byte	0x07
	.zero		1


	//   ....[6]....
        /*0104*/ 	.word	0x00003750
        /*0108*/ 	.word	0x000000ff
        /*010c*/ 	.word	0x00000000
        /*0110*/ 	.short	0x0107
        /*0112*/ 	.byte	0x07
	.zero		1


	//   ....[7]....
        /*0114*/ 	.word	0x000037a0
        /*0118*/ 	.word	0x000000ff
        /*011c*/ 	.word	0x00000000
        /*0120*/ 	.short	0x0101
        /*0122*/ 	.byte	0x07
	.zero		1


	//   ....[8]....
        /*0124*/ 	.word	0x000039a0
        /*0128*/ 	.word	0x00000013
        /*012c*/ 	.word	0x00000000
        /*0130*/ 	.short	0x010a
        /*0132*/ 	.byte	0xff
	.zero		1


	//   ....[9]....
        /*0134*/ 	.word	0x00003b50
        /*0138*/ 	.word	0x00000013
        /*013c*/ 	.word	0x00000000
        /*0140*/ 	.short	0x010a
        /*0142*/ 	.byte	0xff
	.zero		1


	//   ....[10]....
        /*0144*/ 	.word	0x00004700
        /*0148*/ 	.word	0x00000013
        /*014c*/ 	.word	0x00000008
        /*0150*/ 	.short	0x0101
        /*0152*/ 	.byte	0xff
	.zero		1


	//   ....[11]....
        /*0154*/ 	.word	0x00004890
        /*0158*/ 	.word	0x000000ff
        /*015c*/ 	.word	0x00000008
        /*0160*/ 	.short	0x010a
        /*0162*/ 	.byte	0x0d
	.zero		1


	//   ....[12]....
        /*0164*/ 	.word	0x00004a10
        /*0168*/ 	.word	0x000000ff
        /*016c*/ 	.word	0x00000008
        /*0170*/ 	.short	0x010a
        /*0172*/ 	.byte	0x0d
	.zero		1


	//   ....[13]....
        /*0174*/ 	.word	0x00007870
        /*0178*/ 	.word	0x000000ff
        /*017c*/ 	.word	0x00000000
        /*0180*/ 	.short	0x0107
        /*0182*/ 	.byte	0x0d
	.zero		1


	//   ....[14]....
        /*0184*/ 	.word	0x000078c0
        /*0188*/ 	.word	0x000000ff
        /*018c*/ 	.word	0x00000000
        /*0190*/ 	.short	0x0101
        /*0192*/ 	.byte	0x0d
	.zero		1


	//   ....[15]....
        /*0194*/ 	.word	0x00007ba0
        /*0198*/ 	.word	0x00000006
        /*019c*/ 	.word	0x00000000
        /*01a0*/ 	.short	0x0108
        /*01a2*/ 	.byte	0xff
	.zero		1


	//   ....[16]....
        /*01a4*/ 	.word	0x00007bb0
        /*01a8*/ 	.word	0x00000006
        /*01ac*/ 	.word	0x00000008
        /*01b0*/ 	.short	0x0108
        /*01b2*/ 	.byte	0xff
	.zero		1


	//   ....[17]....
        /*01b4*/ 	.word	0x00007bc0
        /*01b8*/ 	.word	0x00000006
        /*01bc*/ 	.word	0x00000010
        /*01c0*/ 	.short	0x0108
        /*01c2*/ 	.byte	0xff
	.zero		1


	//   ....[18]....
        /*01c4*/ 	.word	0x00007bd0
        /*01c8*/ 	.word	0x00000006
        /*01cc*/ 	.word	0x00000018
        /*01d0*/ 	.short	0x0108
        /*01d2*/ 	.byte	0xff
	.zero		1


	//----- nvinfo : EIATTR_NUM_MBARRIERS
	.align		4
.L_29:
        /*01d4*/ 	.byte	0x03, 0x38
        /*01d6*/ 	.short	0x0004


	//----- nvinfo : EIATTR_EXIT_INSTR_OFFSETS
	.align		4
        /*01d8*/ 	.byte	0x04, 0x1c
        /*01da*/ 	.short	(.L_31 - .L_30)


	//   ....[0]....
.L_30:
        /*01dc*/ 	.word	0x00000210


	//   ....[1]....
        /*01e0*/ 	.word	0x000079e0


	//   ....[2]....
        /*01e4*/ 	.word	0x00007ae0


	//   ....[3]....
        /*01e8*/ 	.word	0x00007b90


	//   ....[4]....
        /*01ec*/ 	.word	0x00007be0


	//----- nvinfo : EIATTR_CRS_STACK_SIZE
	.align		4
.L_31:
        /*01f0*/ 	.byte	0x04, 0x1e
        /*01f2*/ 	.short	(.L_33 - .L_32)
.L_32:
        /*01f4*/ 	.word	0x00000000


	//----- nvinfo : EIATTR_CBANK_PARAM_SIZE
	.align		4
.L_33:
        /*01f8*/ 	.byte	0x03, 0x19
        /*01fa*/ 	.short	0x0018


	//----- nvinfo : EIATTR_PARAM_CBANK
	.align		4
        /*01fc*/ 	.byte	0x04, 0x0a
        /*01fe*/ 	.short	(.L_35 - .L_34)
	.align		4
.L_34:
        /*0200*/ 	.word	index@(.nv.constant0._ZN36_GLOBAL__N__baffd14a_4_k_cu_a89873fb24tma_neighbor_copy_kernelEPKfPfii)
        /*0204*/ 	.short	0x0380
        /*0206*/ 	.short	0x0018


	//----- nvinfo : EIATTR_SW_WAR
	.align		4
.L_35:
        /*0208*/ 	.byte	0x04, 0x36
        /*020a*/ 	.short	(.L_37 - .L_36)
.L_36:
        /*020c*/ 	.word	0x00000008
.L_37:


//--------------------- .nv.info._ZN36_GLOBAL__N__baffd14a_4_k_cu_a89873fb18tma_2d_copy_kernelEPKfPfii --------------------------
	.section	.nv.info._ZN36_GLOBAL__N__baffd14a_4_k_cu_a89873fb18tma_2d_copy_kernelEPKfPfii,"",@"SHT_CUDA_INFO"
	.sectionflags	@""
	.align	4


	//----- nvinfo : EIATTR_CUDA_API_VERSION
	.align		4
        /*0000*/ 	.byte	0x04, 0x37
        /*0002*/ 	.short	(.L_39 - .L_38)
.L_38:
        /*0004*/ 	.word	0x00000082


	//----- nvinfo : EIATTR_KPARAM_INFO
	.align		4
.L_39:
        /*0008*/ 	.byte	0x04, 0x17
        /*000a*/ 	.short	(.L_41 - .L_40)
.L_40:
        /*000c*/ 	.word	0x00000000
        /*0010*/ 	.short	0x0003
        /*0012*/ 	.short	0x0014
        /*0014*/ 	.byte	0x00, 0xf0, 0x11, 0x00


	//----- nvinfo : EIATTR_KPARAM_INFO
	.align		4
.L_41:
        /*0018*/ 	.byte	0x04, 0x17
        /*001a*/ 	.short	(.L_43 - .L_42)
.L_42:
        /*001c*/ 	.word	0x00000000
        /*0020*/ 	.short	0x0002
        /*0022*/ 	.short	0x0010
        /*0024*/ 	.byte	0x00, 0xf0, 0x11, 0x00


	//----- nvinfo : EIATTR_KPARAM_INFO
	.align		4
.L_43:
        /*0028*/ 	.byte	0x04, 0x17
        /*002a*/ 	.short	(.L_45 - .L_44)
.L_44:
        /*002c*/ 	.word	0x00000000
        /*0030*/ 	.short	0x0001
        /*0032*/ 	.short	0x0008
        /*0034*/ 	.byte	0x00, 0xf5, 0x21, 0x00


	//----- nvinfo : EIATTR_KPARAM_INFO
	.align		4
.L_45:
        /*0038*/ 	.byte	0x04, 0x17
        /*003a*/ 	.short	(.L_47 - .L_46)
.L_46:
        /*003c*/ 	.word	0x00000000
        /*0040*/ 	.short	0x0000
        /*0042*/ 	.short	0x0000
        /*0044*/ 	.byte	0x00, 0xf5, 0x21, 0x00


	//----- nvinfo : EIATTR_SPARSE_MMA_MASK
	.align		4
.L_47:
        /*0048*/ 	.byte	0x03, 0x50
        /*004a*/ 	.short	0x0000


	//----- nvinfo : EIATTR_MAXREG_COUNT
	.align		4
        /*004c*/ 	.byte	0x03, 0x1b
        /*004e*/ 	.short	0x00ff


	//----- nvinfo : EIATTR_NUM_BARRIERS
	.align		4
        /*0050*/ 	.byte	0x02, 0x4c
        /*0052*/ 	.byte	0x01
	.zero		1


	//----- nvinfo : EIATTR_MERCURY_ISA_VERSION
	.align		4
        /*0054*/ 	.byte	0x03, 0x5f
        /*0056*/ 	.short	0x0101


	//----- nvinfo : EIATTR_COOP_GROUP_MASK_REGIDS
	.align		4
        /*0058*/ 	.byte	0x04, 0x29
        /*005a*/ 	.short	(.L_49 - .L_48)


	//   ....[0]....
.L_48:
        /*005c*/ 	.word	0xffffffff


	//   ....[1]....
        /*0060*/ 	.word	0xffffffff


	//   ....[2]....
        /*0064*/ 	.word	0xffffffff


	//   ....[3]....
        /*0068*/ 	.word	0x05000005


	//----- nvinfo : EIATTR_COOP_GROUP_INSTR_OFFSETS
	.align		4
.L_49:
        /*006c*/ 	.byte	0x04, 0x28
        /*006e*/ 	.short	(.L_51 - .L_50)


	//   ....[0]....
.L_50:
        /*0070*/ 	.word	0x00000140


	//   ....[1]....
        /*0074*/ 	.word	0x000002b0


	//   ....[2]....
        /*0078*/ 	.word	0x00000fd0


	//   ....[3]....
        /*007c*/ 	.word	0x000019a0


	//----- nvinfo : EIATTR_VRC_CTA_INIT_COUNT
	.align		4
.L_51:
        /*0080*/ 	.byte	0x02, 0x4a
	.zero		1
	.zero		1


	//----- nvinfo : EIATTR_MBARRIER_INSTR_OFFSETS
	.align		4
        /*0084*/ 	.byte	0x04, 0x39
        /*0086*/ 	.short	(.L_53 - .L_52)


	//   ....[0]....
.L_52:
        /*0088*/ 	.word	0x00000260
        /*008c*/ 	.word	0x000000ff
        /*0090*/ 	.word	0x00000008
        /*0094*/ 	.short	0x0100
        /*0096*/ 	.byte	0x08
	.zero		1


	//   ....[1]....
        /*0098*/ 	.word	0x00000270
        /*009c*/ 	.word	0x000000ff
        /*00a0*/ 	.word	0x00000000
        /*00a4*/ 	.short	0x0100
        /*00a6*/ 	.byte	0x08
	.zero		1


	//   ....[2]....
        /*00a8*/ 	.word	0x00000340
        /*00ac*/ 	.word	0x000000ff
        /*00b0*/ 	.word	0x00000008
        /*00b4*/ 	.short	0x010a
        /*00b6*/ 	.byte	0x06
	.zero		1


	//   ....[3]....
        /*00b8*/ 	.word	0x000004d0
        /*00bc*/ 	.word	0x000000ff
        /*00c0*/ 	.word	0x00000008
        /*00c4*/ 	.short	0x010a
        /*00c6*/ 	.byte	0x06
	.zero		1


	//   ....[4]....
        /*00c8*/ 	.word	0x00000dc0
        /*00cc*/ 	.word	0x000000ff
        /*00d0*/ 	.word	0x00000000
        /*00d4*/ 	.short	0x0107
        /*00d6*/ 	.byte	0x06
	.zero		1


	//   ....[5]....
        /*00d8*/ 	.word	0x00000e00
        /*00dc*/ 	.word	0x000000ff
        /*00e0*/ 	.word	0x00000000
        /*00e4*/ 	.short	0x0101
        /*00e6*/ 	.byte	0x06
	.zero		1


	//   ....[6]....
        /*00e8*/ 	.word	0x00000e30
        /*00ec*/ 	.word	0x000000ff
        /*00f0*/ 	.word	0x00000000
        /*00f4*/ 	.short	0x010a
        /*00f6*/ 	.byte	0x06
	.zero		1


	//   ....[7]....
        /*00f8*/ 	.word	0x00000fb0
        /*00fc*/ 	.word	0x000000ff
        /*0100*/ 	.word	0x00000000
        /*0104*/ 	.short	0x010a
        /*0106*/ 	.byte	0x06
	.zero		1


	//   ....[8]....
        /*0108*/ 	.word	0x00001930
        /*010c*/ 	.word	0x000000ff
        /*0110*/ 	.word	0x00000008
        /*0114*/ 	.short	0x0101
        /*0116*/ 	.byte	0x06
	.zero		1


	//   ....[9]....
        /*0118*/ 	.word	0x00001ac0
        /*011c*/ 	.word	0x000000ff
        /*0120*/ 	.word	0x00000000
        /*0124*/ 	.short	0x0108
        /*0126*/ 	.byte	0x06
	.zero		1


	//   ....[10]....
        /*0128*/ 	.word	0x00001ad0
        /*012c*/ 	.word	0x000000ff
        /*0130*/ 	.word	0x00000008
        /*0134*/ 	.short	0x0108
        /*0136*/ 	.byte	0x06
	.zero		1


	//----- nvinfo : EIATTR_NUM_MBARRIERS
	.align		4
.L_53:
        /*0138*/ 	.byte	0x03, 0x38
        /*013a*/ 	.short	0x0002


	//----- nvinfo : EIATTR_EXIT_INSTR_OFFSETS
	.align		4
        /*013c*/ 	.byte	0x04, 0x1c
        /*013e*/ 	.short	(.L_55 - .L_54)


	//   ....[0]....
.L_54:
        /*0140*/ 	.word	0x000019e0


	//   ....[1]....
        /*0144*/ 	.word	0x00001ab0


	//   ....[2]....
        /*0148*/ 	.word	0x00001ae0


	//----- nvinfo : EIATTR_CRS_STACK_SIZE
	.align		4
.L_55:
        /*014c*/ 	.byte	0x04, 0x1e
        /*014e*/ 	.short	(.L_57 - .L_56)
.L_56:
        /*0150*/ 	.word	0x00000000


	//----- nvinfo : EIATTR_CBANK_PARAM_SIZE
	.align		4
.L_57:
        /*0154*/ 	.byte	0x03, 0x19
        /*0156*/ 	.short	0x0018


	//----- nvinfo : EIATTR_PARAM_CBANK
	.align		4
        /*0158*/ 	.byte	0x04, 0x0a
        /*015a*/ 	.short	(.L_59 - .L_58)
	.align		4
.L_58:
        /*015c*/ 	.word	index@(.nv.constant0._ZN36_GLOBAL__N__baffd14a_4_k_cu_a89873fb18tma_2d_copy_kernelEPKfPfii)
        /*0160*/ 	.short	0x0380
        /*0162*/ 	.short	0x0018


	//----- nvinfo : EIATTR_SW_WAR
	.align		4
.L_59:
        /*0164*/ 	.byte	0x04, 0x36
        /*0166*/ 	.short	(.L_61 - .L_60)
.L_60:
        /*0168*/ 	.word	0x00000008
.L_61:


//--------------------- .nv.callgraph             --------------------------
	.section	.nv.callgraph,"",@"SHT_CUDA_CALLGRAPH"
	.align	4
	.sectionentsize	8
	.align		4
        /*0000*/ 	.word	0x00000000
	.align		4
        /*0004*/ 	.word	0xffffffff
	.align		4
        /*0008*/ 	.word	0x00000000
	.align		4
        /*000c*/ 	.word	0xfffffffe
	.align		4
        /*0010*/ 	.word	0x00000000
	.align		4
        /*0014*/ 	.word	0xfffffffd
	.align		4
        /*0018*/ 	.word	0x00000000
	.align		4
        /*001c*/ 	.word	0xfffffffc


//--------------------- .text._ZN36_GLOBAL__N__baffd14a_4_k_cu_a89873fb24tma_neighbor_copy_kernelEPKfPfii --------------------------
	.section	.text._ZN36_GLOBAL__N__baffd14a_4_k_cu_a89873fb24tma_neighbor_copy_kernelEPKfPfii,"ax",@progbits
	.align	128
.text._ZN36_GLOBAL__N__baffd14a_4_k_cu_a89873fb24tma_neighbor_copy_kernelEPKfPfii:
        .type           _ZN36_GLOBAL__N__baffd14a_4_k_cu_a89873fb24tma_neighbor_copy_kernelEPKfPfii,@function
        .size           _ZN36_GLOBAL__N__baffd14a_4_k_cu_a89873fb24tma_neighbor_copy_kernelEPKfPfii,(.L_x_81 - _ZN36_GLOBAL__N__baffd14a_4_k_cu_a89873fb24tma_neighbor_copy_kernelEPKfPfii)
        .other          _ZN36_GLOBAL__N__baffd14a_4_k_cu_a89873fb24tma_neighbor_copy_kernelEPKfPfii,@"STO_CUDA_ENTRY STV_DEFAULT"
_ZN36_GLOBAL__N__baffd14a_4_k_cu_a89873fb24tma_neighbor_copy_kernelEPKfPfii:
[----:B------:R-:W0:Y:S01]  /*0000*/  LDC R1, c[0x0][0x37c] ;  /* 0x0000df00ff017b82 */ /* 0x000e220000000800 */
[----:B------:R-:W1:Y:S01]  /*0010*/  LDCU UR7, c[0x0][0x370] ;  /* 0x00006e00ff0777ac */ /* 0x000e620008000800 */
[----:B0-----:R-:W-:Y:S01]  /*0020*/  VIADD R1, R1, 0xffffffe0 ;  /* 0xffffffe001017836 */ /* 0x001fe20000000000 */
[----:B------:R-:W0:Y:S01]  /*0030*/  LDCU UR8, c[0x0][0x394] ;  /* 0x00007280ff0877ac */ /* 0x000e220008000800 */
[----:B------:R-:W-:Y:S01]  /*0040*/  UMOV UR4, URZ ;  /* 0x000000ff00047c82 */ /* 0x000fe20008000000 */
[----:B-1----:R-:W1:Y:S01]  /*0050*/  I2F.U32.RP R0, UR7 ;  /* 0x0000000700007d06 */ /* 0x002e620008209000 */
[----:B------:R-:W-:-:S07]  /*0060*/  UISETP.NE.U32.AND UP2, UPT, UR7, URZ, UPT ;  /* 0x000000ff0700728c */ /* 0x000fce000bf45070 */
[----:B-1----:R-:W1:Y:S02]  /*0070*/  MUFU.RCP R0, R0 ;  /* 0x0000000000007308 */ /* 0x002e640000001000 */
[----:B-1----:R-:W-:-:S06]  /*0080*/  VIADD R2, R0, 0xffffffe ;  /* 0x0ffffffe00027836 */ /* 0x002fcc0000000000 */
[----:B------:R-:W1:Y:S02]  /*0090*/  F2I.FTZ.U32.TRUNC.NTZ R2, R2 ;  /* 0x0000000200027305 */ /* 0x000e64000021f000 */
[----:B-1----:R-:W-:-:S13]  /*00a0*/  R2UR UR5, R2 ;  /* 0x00000000020572ca */ /* 0x002fda00000e0000 */
[----:B------:R-:W-:-:S04]  /*00b0*/  UIADD3 UR6, UPT, UPT, URZ, -UR5, URZ ;  /* 0x80000005ff067290 */ /* 0x000fc8000fffe0ff */
[----:B------:R-:W-:-:S04]  /*00c0*/  UIMAD UR6, UR6, UR7, URZ ;  /* 0x00000007060672a4 */ /* 0x000fc8000f8e02ff */
[----:B------:R-:W-:Y:S02]  /*00d0*/  UIMAD.WIDE.U32 UR4, UR5, UR6, UR4 ;  /* 0x00000006050472a5 */ /* 0x000fe4000f8e0004 */
[----:B0-----:R-:W-:-:S04]  /*00e0*/  UIADD3 UR6, UPT, UPT, UR7, -0x1, UR8 ;  /* 0xffffffff07067890 */ /* 0x001fc8000fffe008 */
[----:B------:R-:W-:-:S04]  /*00f0*/  UIMAD.WIDE.U32 UR4, UR5, UR6, URZ ;  /* 0x00000006050472a5 */ /* 0x000fc8000f8e00ff */
[----:B------:R-:W-:-:S04]  /*0100*/  UIADD3 UR4, UPT, UPT, -UR5, URZ, URZ ;  /* 0x000000ff05047290 */ /* 0x000fc8000fffe1ff */
[----:B------:R-:W-:-:S04]  /*0110*/  UIMAD UR6, UR7, UR4, UR6 ;  /* 0x00000004070672a4 */ /* 0x000fc8000f8e0206 */
[----:B------:R-:W-:-:S03]  /*0120*/  UISETP.GE.U32.AND UP0, UPT, UR6, UR7, UPT ;  /* 0x000000070600728c */ /* 0x000fc6000bf06070 */
[----:B------:R-:W0:Y:S08]  /*0130*/  S2UR UR4, SR_CTAID.X ;  /* 0x00000000000479c3 */ /* 0x000e300000002500 */
[----:B------:R-:W-:Y:S02]  /*0140*/  @UP0 UIADD3 UR6, UPT, UPT, UR6, -UR7, URZ ;  /* 0x8000000706060290 */ /* 0x000fe4000fffe0ff */
[----:B------:R-:W-:-:S02]  /*0150*/  @UP0 UIADD3 UR5, UPT, UPT, UR5, 0x1, URZ ;  /* 0x0000000105050890 */ /* 0x000fc4000fffe0ff */
[----:B------:R-:W-:-:S11]  /*0160*/  UISETP.GE.U32.AND UP1, UPT, UR6, UR7, UPT ;  /* 0x000000070600728c */ /* 0x000fd6000bf26070 */
[----:B------:R-:W-:Y:S02]  /*0170*/  @UP1 UIADD3 UR5, UPT, UPT, UR5, 0x1, URZ ;  /* 0x0000000105051890 */ /* 0x000fe4000fffe0ff */
[----:B------:R-:W-:-:S04]  /*0180*/  @!UP2 ULOP3.LUT UR5, URZ, UR7, URZ, 0x33, !UPT ;  /* 0x00000007ff05a292 */ /* 0x000fc8000f8e33ff */
[----:B0-----:R-:W-:-:S06]  /*0190*/  UIMAD UR6, UR5, UR4, URZ ;  /* 0x00000004050672a4 */ /* 0x001fcc000f8e02ff */
[----:B------:R-:W-:-:S05]  /*01a0*/  IMAD R0, RZ, RZ, -UR6 ;  /* 0x80000006ff007e24 */ /* 0x000fca000f8e02ff */
[----:B------:R-:W-:-:S04]  /*01b0*/  VIADDMNMX R0, R0, UR8, RZ, !PT ;  /* 0x0000000800007c46 */ /* 0x000fc8000f8001ff */
[----:B------:R-:W-:-:S13]  /*01c0*/  R2UR UR4, R0 ;  /* 0x00000000000472ca */ /* 0x000fda00000e0000 */
[----:B------:R-:W-:-:S04]  /*01d0*/  UISETP.LT.AND UP0, UPT, UR5, UR4, UPT ;  /* 0x000000040500728c */ /* 0x000fc8000bf01270 */
[----:B------:R-:W-:-:S04]  /*01e0*/  USEL UR10, UR5, UR4, UP0 ;  /* 0x00000004050a7287 */ /* 0x000fc80008000000 */
[----:B------:R-:W-:-:S06]  /*01f0*/  UISETP.GE.AND UP0, UPT, UR10, 0x1, UPT ;  /* 0x000000010a00788c */ /* 0x000fcc000bf06270 */
[----:B------:R-:W-:-:S13]  /*0200*/  PLOP3.LUT P0, PT, PT, PT, UP0, 0x80, 0x8 ;  /* 0x000000000008781c */ /* 0x000fda0003f0f008 */
[----:B------:R-:W-:Y:S05]  /*0210*/  @!P0 EXIT ;  /* 0x000000000000894d */ /* 0x000fea0003800000 */
[----:B------:R-:W0:Y:S01]  /*0220*/  S2R R0, SR_TID.Y ;  /* 0x0000000000007919 */ /* 0x000e220000002200 */
[----:B------:R-:W1:Y:S01]  /*0230*/  S2UR UR9, SR_CgaCtaId ;  /* 0x00000000000979c3 */ /* 0x000e620000008800 */
[----:B------:R-:W2:Y:S01]  /*0240*/  LDCU UR16, c[0x0][0x360] ;  /* 0x00006c00ff1077ac */ /* 0x000ea20008000800 */
[----:B------:R-:W-:Y:S01]  /*0250*/  IMAD.MOV.U32 R15, RZ, RZ, 0x5 ;  /* 0x00000005ff0f7424 */ /* 0x000fe200078e00ff */
[----:B------:R-:W0:Y:S01]  /*0260*/  S2R R3, SR_TID.Z ;  /* 0x0000000000037919 */ /* 0x000e220000002300 */
[----:B------:R-:W-:Y:S01]  /*0270*/  IMAD.MOV.U32 R28, RZ, RZ, R1 ;  /* 0x000000ffff1c7224 */ /* 0x000fe200078e0001 */
[----:B------:R-:W0:Y:S01]  /*0280*/  LDCU UR8, c[0x0][0x364] ;  /* 0x00006c80ff0877ac */ /* 0x000e220008000800 */
[----:B------:R-:W3:Y:S02]  /*0290*/  S2R R14, SR_TID.X ;  /* 0x00000000000e7919 */ /* 0x000ee40000002100 */
[----:B------:R-:W4:Y:S01]  /*02a0*/  S2UR UR11, SR_SWINHI ;  /* 0x00000000000b79c3 */ /* 0x000f220000002f00 */
[----:B------:R-:W-:Y:S01]  /*02b0*/  UMOV UR7, 0x400 ;  /* 0x0000040000077882 */ /* 0x000fe20000000000 */
[----:B------:R-:W5:Y:S01]  /*02c0*/  LDCU UR12, c[0x0][0x368] ;  /* 0x00006d00ff0c77ac */ /* 0x000f620008000800 */
[----:B------:R-:W-:-:S04]  /*02d0*/  UIADD3 UR4, UPT, UPT, UR7, 0x30, URZ ;  /* 0x0000003007047890 */ /* 0x000fc8000fffe0ff */
[----:B-1----:R-:W-:-:S07]  /*02e0*/  ULEA UR4, UR9, UR4, 0x18 ;  /* 0x0000000409047291 */ /* 0x002fce000f8ec0ff */
[----:B------:R-:W-:Y:S01]  /*02f0*/  UMOV UR4, UR4 ;  /* 0x0000000400047c82 */ /* 0x000fe20008000000 */
[----:B----4-:R-:W-:Y:S01]  /*0300*/  UMOV UR5, UR11 ;  /* 0x0000000b00057c82 */ /* 0x010fe20008000000 */
[----:B------:R-:W-:Y:S01]  /*0310*/  UIADD3 UR14, UP0, UPT, UR4, 0x2100, URZ ;  /* 0x00002100040e7890 */ /* 0x000fe2000ff1e0ff */
[----:B0-----:R-:W-:Y:S01]  /*0320*/  IMAD R0, R3, UR8, R0 ;  /* 0x0000000803007c24 */ /* 0x001fe2000f8e0200 */
[----:B--2---:R-:W-:Y:S01]  /*0330*/  UIMAD UR8, UR16, UR8, URZ ;  /* 0x00000008100872a4 */ /* 0x004fe2000f8e02ff */
[----:B------:R-:W-:Y:S01]  /*0340*/  IMAD.U32 R4, RZ, RZ, UR4 ;  /* 0x00000004ff047e24 */ /* 0x000fe2000f8e00ff */
[----:B------:R-:W-:Y:S01]  /*0350*/  UIADD3.X UR15, UPT, UPT, URZ, UR5, URZ, UP0, !UPT ;  /* 0x00000005ff0f7290 */ /* 0x000fe200087fe4ff */
[----:B------:R-:W-:Y:S01]  /*0360*/  IMAD R3, R0, UR16, RZ ;  /* 0x0000001000037c24 */ /* 0x000fe2000f8e02ff */
[----:B---3--:R-:W-:Y:S01]  /*0370*/  ISETP.NE.AND P1, PT, R14, RZ, PT ;  /* 0x000000ff0e00720c */ /* 0x008fe20003f25270 */
[----:B-----5:R-:W-:Y:S01]  /*0380*/  UIMAD UR12, UR8, UR12, URZ ;  /* 0x0000000c080c72a4 */ /* 0x020fe2000f8e02ff */
[----:B------:R-:W-:Y:S01]  /*0390*/  IMAD.U32 R6, RZ, RZ, UR14 ;  /* 0x0000000eff067e24 */ /* 0x000fe2000f8e00ff */
[----:B------:R-:W-:Y:S01]  /*03a0*/  PRMT R0, RZ, 0x7610, R0 ;  /* 0x00007610ff007816 */ /* 0x000fe20000000000 */
[----:B------:R-:W-:Y:S01]  /*03b0*/  IMAD.U32 R7, RZ, RZ, UR15 ;  /* 0x0000000fff077e24 */ /* 0x000fe2000f8e00ff */
[----:B------:R-:W-:Y:S01]  /*03c0*/  LOP3.LUT P0, RZ, R3, R14, RZ, 0xfc, !PT ;  /* 0x0000000e03ff7212 */ /* 0x000fe2000780fcff */
[----:B------:R-:W-:-:S02]  /*03d0*/  IMAD.U32 R5, RZ, RZ, UR5 ;  /* 0x00000005ff057e24 */ /* 0x000fc4000f8e00ff */
[----:B------:R-:W-:Y:S01]  /*03e0*/  IMAD.U32 R2, RZ, RZ, UR12 ;  /* 0x0000000cff027e24 */ /* 0x000fe2000f8e00ff */
[----:B------:R-:W0:Y:S01]  /*03f0*/  LDCU.64 UR14, c[0x0][0x358] ;  /* 0x00006b00ff0e77ac */ /* 0x000e220008000a00 */
[----:B------:R-:W-:Y:S01]  /*0400*/  IMAD.IADD R16, R3, 0x1, R14 ;  /* 0x0000000103107824 */ /* 0x000fe200078e020e */
[----:B------:R1:W-:Y:S02]  /*0410*/  STL.128 [R1], R4 ;  /* 0x0000000401007387 */ /* 0x0003e40000100c00 */
[----:B------:R-:W-:Y:S01]  /*0420*/  VOTEU.ALL UP1, P1 ;  /* 0x0000000000ff7886 */ /* 0x000fe20000820000 */
[----:B------:R-:W-:-:S04]  /*0430*/  IMAD.SHL.U32 R16, R16, 0x4, RZ ;  /* 0x0000000410107824 */ /* 0x000fc800078e00ff */
[----:B------:R-:W-:Y:S01]  /*0440*/  VOTEU.ALL UP3, P0 ;  /* 0x0000000000ff7886 */ /* 0x000fe20000060000 */
[----:B------:R-:W-:Y:S01]  /*0450*/  @!UP1 ULEA UR13, UR9, UR7, 0x18 ;  /* 0x00000007090d9291 */ /* 0x000fe2000f8ec0ff */
[----:B------:R-:W-:Y:S01]  /*0460*/  VOTEU.ALL UP2, P0 ;  /* 0x0000000000ff7886 */ /* 0x000fe20000040000 */
[----:B------:R-:W-:Y:S02]  /*0470*/  VOTEU.ALL UP1, P0 ;  /* 0x0000000000ff7886 */ /* 0x000fe40000020000 */
[----:B------:R-:W-:Y:S02]  /*0480*/  @!UP3 ULEA UR7, UR9, UR7, 0x18 ;  /* 0x000000070907b291 */ /* 0x000fe4000f8ec0ff */
[----:B------:R-:W-:-:S04]  /*0490*/  @!UP3 UIADD3 UR8, UPT, UPT, -UR12, 0x100000, URZ ;  /* 0x001000000c08b890 */ /* 0x000fc8000fffe1ff */
[----:B------:R-:W-:Y:S02]  /*04a0*/  @!UP3 USHF.L.U32 UR9, UR8, 0xb, URZ ;  /* 0x0000000b0809b899 */ /* 0x000fe400080006ff */
[----:B------:R-:W-:Y:S01]  /*04b0*/  @!UP3 USHF.L.U32 UR8, UR8, 0x1, URZ ;  /* 0x000000010808b899 */ /* 0x000fe200080006ff */
[----:B------:R-:W-:Y:S01]  /*04c0*/  VOTEU.ALL UP0, P0 ;  /* 0x0000000000ff7886 */ /* 0x000fe20000000000 */
[----:B------:R-:W-:Y:S01]  /*04d0*/  @!P1 STS.128 [UR13], RZ ;  /* 0x000000ffff009988 */ /* 0x000fe20008000c0d */
[----:B------:R-:W-:Y:S01]  /*04e0*/  @!UP3 UMOV UR4, UR7 ;  /* 0x000000070004bc82 */ /* 0x000fe20008000000 */
[----:B------:R-:W-:Y:S01]  /*04f0*/  @!UP3 UMOV UR5, UR11 ;  /* 0x0000000b0005bc82 */ /* 0x000fe20008000000 */
[----:B------:R-:W-:Y:S01]  /*0500*/  VOTEU.ALL UP3, P0 ;  /* 0x0000000000ff7886 */ /* 0x000fe20000060000 */
[----:B------:R-:W-:Y:S01]  /*0510*/  @!P1 STS.128 [UR13+0x10], RZ ;  /* 0x000010ffff009988 */ /* 0x000fe20008000c0d */
[----:B-1----:R-:W-:Y:S01]  /*0520*/  IMAD.U32 R4, RZ, RZ, UR4 ;  /* 0x00000004ff047e24 */ /* 0x002fe2000f8e00ff */
[----:B------:R-:W-:Y:S01]  /*0530*/  UMOV UR11, UR6 ;  /* 0x00000006000b7c82 */ /* 0x000fe20008000000 */
[----:B------:R-:W-:Y:S01]  /*0540*/  IMAD.U32 R5, RZ, RZ, UR5 ;  /* 0x00000005ff057e24 */ /* 0x000fe2000f8e00ff */
[----:B------:R-:W-:Y:S01]  /*0550*/  @!P1 STS.64 [UR13+0x20], RZ ;  /* 0x000020ffff009988 */ /* 0x000fe20008000a0d */
[----:B------:R-:W-:Y:S01]  /*0560*/  UIADD3 UR17, UPT, UPT, UR10, UR11, URZ ;  /* 0x0000000b0a117290 */ /* 0x000fe2000fffe0ff */
[----:B------:R-:W-:Y:S06]  /*0570*/  BAR.SYNC.DEFER_BLOCKING 0x0 ;  /* 0x0000000000007b1d */ /* 0x000fec0000010000 */
[----:B------:R-:W1:Y:S02]  /*0580*/  FENCE.VIEW.ASYNC.S ;  /* 0x00000000000073c6 */ /* 0x000e640000000000 */
[----:B-1----:R-:W0:Y:S01]  /*0590*/  @!UP2 SYNCS.EXCH.64 URZ, [UR7+0x8], UR8 ;  /* 0x0000080807ffa5b2 */ /* 0x002e220008000100 */
[----:B------:R-:W0:Y:S01]  /*05a0*/  @!UP1 SYNCS.EXCH.64 URZ, [UR7], UR8 ;  /* 0x0000000807ff95b2 */ /* 0x000e220008000100 */
[----:B------:R-:W0:Y:S01]  /*05b0*/  @!UP0 SYNCS.EXCH.64 URZ, [UR7+0x18], UR8 ;  /* 0x0000180807ff85b2 */ /* 0x000e220008000100 */
[----:B------:R-:W-:Y:S01]  /*05c0*/  UPLOP3.LUT UP0, UPT, UPT, UPT, UPT, 0x80, 0x8 ;  /* 0x000000000008789c */ /* 0x000fe20003f0f070 */
[----:B------:R1:W0:Y:S02]  /*05d0*/  @!UP3 SYNCS.EXCH.64 URZ, [UR7+0x10], UR8 ;  /* 0x0000100807ffb5b2 */ /* 0x0002240008000100 */
[----:B0-----:R0:W-:Y:S04]  /*05e0*/  @!P0 ST.E.STRONG.SM desc[UR14][R4.64+0x20], R2 ;  /* 0x0000200204008985 */ /* 0x0011e8000c10b90e */
[----:B------:R2:W-:Y:S01]  /*05f0*/  STL.U16 [R1+0x18], RZ ;  /* 0x000018ff01007387 */ /* 0x0005e20000100400 */
[----:B-1----:R-:W-:Y:S01]  /*0600*/  USHF.L.U32 UR8, UR12, 0x2, URZ ;  /* 0x000000020c087899 */ /* 0x002fe200080006ff */
[----:B0-----:R-:W-:-:S02]  /*0610*/  IMAD.MOV.U32 R4, RZ, RZ, RZ ;  /* 0x000000ffff047224 */ /* 0x001fc400078e00ff */
[----:B------:R-:W-:Y:S01]  /*0620*/  VIADD R2, R1, 0x10 ;  /* 0x0000001001027836 */ /* 0x000fe20000000000 */
[----:B--2---:R-:W-:Y:S08]  /*0630*/  BAR.SYNC.DEFER_BLOCKING 0x0 ;  /* 0x0000000000007b1d */ /* 0x004ff00000010000 */
.L_x_11:
[----:B------:R-:W-:Y:S01]  /*0640*/  IMAD.U32 R5, R4, 0x4, R1 ;  /* 0x0000000404057824 */ /* 0x000fe200078e0001 */
[----:B------:R-:W-:Y:S02]  /*0650*/  UISETP.GE.AND UP2, UPT, UR11, UR17, UPT ;  /* 0x000000110b00728c */ /* 0x000fe4000bf46270 */
[----:B0-----:R-:W-:Y:S01]  /*0660*/  IMAD.U32 R6, RZ, RZ, UR11 ;  /* 0x0000000bff067e24 */ /* 0x001fe2000f8e00ff */
[----:B------:R-:W-:Y:S01]  /*0670*/  PRMT R3, RZ, 0x7610, R3 ;  /* 0x00007610ff037816 */ /* 0x000fe20000000003 */
[----:B------:R-:W-:Y:S01]  /*0680*/  UPLOP3.LUT UP1, UPT, UPT, UPT, UP0, 0x80, 0x8 ;  /* 0x000000000008789c */ /* 0x000fe20003f2f000 */
[----:B------:R-:W-:Y:S02]  /*0690*/  UMOV UR4, URZ ;  /* 0x000000ff00047c82 */ /* 0x000fe40008000000 */
[----:B------:R0:W-:Y:S02]  /*06a0*/  STL [R5+0x10], R6 ;  /* 0x0000100605007387 */ /* 0x0001e40000100800 */
[----:B------:R-:W-:Y:S06]  /*06b0*/  BRA.U UP2, `(.L_x_0) ;  /* 0x00000031025c7547 */ /* 0x000fec000b800000 */
[----:B------:R-:W1:Y:S01]  /*06c0*/  LDCU UR5, c[0x0][0x390] ;  /* 0x00007200ff0577ac */ /* 0x000e620008000800 */
[----:B------:R-:W-:-:S04]  /*06d0*/  USHF.L.U32 UR6, UR11, 0xb, URZ ;  /* 0x0000000b0b067899 */ /* 0x000fc800080006ff */
[----:B-1----:R-:W-:-:S09]  /*06e0*/  UISETP.GE.AND UP0, UPT, UR6, UR5, UPT ;  /* 0x000000050600728c */ /* 0x002fd2000bf06270 */
[----:B------:R-:W-:Y:S05]  /*06f0*/  BRA.U UP0, `(.L_x_0) ;  /* 0x00000031004c7547 */ /* 0x000fea000b800000 */
[----:B------:R-:W-:-:S04]  /*0700*/  LOP3.LUT R3, R0, 0xff, RZ, 0xc0, !PT ;  /* 0x000000ff00037812 */ /* 0x000fc800078ec0ff */
[----:B------:R-:W-:Y:S02]  /*0710*/  R2UR UR4, R3 ;  /* 0x00000000030472ca */ /* 0x000fe400000e0000 */
[----:B0-----:R-:W-:Y:S01]  /*0720*/  CS2R R6, SR_GLOBALTIMERLO ;  /* 0x0000000000067805 */ /* 0x001fe20000015200 */
[----:B------:R-:W0:Y:S01]  /*0730*/  S2UR UR7, SR_CgaCtaId ;  /* 0x00000000000779c3 */ /* 0x000e220000008800 */
[----:B------:R-:W-:Y:S01]  /*0740*/  UMOV UR5, 0x400 ;  /* 0x0000040000057882 */ /* 0x000fe20000000000 */
[----:B------:R-:W-:-:S04]  /*0750*/  LOP3.LUT R3, R15, 0x1, RZ, 0xc0, !PT ;  /* 0x000000010f037812 */ /* 0x000fc800078ec0ff */
[----:B------:R-:W-:Y:S01]  /*0760*/  SHF.L.U32 R5, R3, 0x1f, RZ ;  /* 0x0000001f03057819 */ /* 0x000fe200000006ff */
[----:B0-----:R-:W-:-:S04]  /*0770*/  ULEA UR7, UR7, UR5, 0x18 ;  /* 0x0000000507077291 */ /* 0x001fc8000f8ec0ff */
[----:B------:R-:W-:-:S09]  /*0780*/  ULEA UR7, UR4, UR7, 0x4 ;  /* 0x0000000704077291 */ /* 0x000fd2000f8e20ff */
[----:B------:R-:W0:Y:S02]  /*0790*/  SYNCS.PHASECHK.TRANS64.TRYWAIT P0, [UR7+0x8], R5 ;  /* 0x00000805ff0075a7 */ /* 0x000e240008001107 */
[----:B0-----:R-:W-:Y:S05]  /*07a0*/  @P0 BRA `(.L_x_1) ;  /* 0x0000000000600947 */ /* 0x001fea0003800000 */
[----:B------:R-:W-:Y:S01]  /*07b0*/  SHF.L.U32 R5, R3, 0x1f, RZ ;  /* 0x0000001f03057819 */ /* 0x000fe200000006ff */
[----:B------:R-:W-:-:S06]  /*07c0*/  UMOV UR4, URZ ;  /* 0x000000ff00047c82 */ /* 0x000fcc0008000000 */
.L_x_4:
[----:B------:R-:W-:-:S11]  /*07d0*/  UISETP.GT.AND UP0, UPT, UR4, 0xf, UPT ;  /* 0x0000000f0400788c */ /* 0x000fd6000bf04270 */
[----:B------:R-:W-:Y:S01]  /*07e0*/  @!UP0 UIADD3 UR4, UPT, UPT, UR4, 0x1, URZ ;  /* 0x0000000104048890 */ /* 0x000fe2000fffe0ff */
[----:B------:R-:W-:Y:S11]  /*07f0*/  BRA.U !UP0, `(.L_x_2) ;  /* 0x0000000108447547 */ /* 0x000ff6000b800000 */
[----:B------:R-:W-:-:S06]  /*0800*/  CS2R R8, SR_GLOBALTIMERLO ;  /* 0x0000000000087805 */ /* 0x000fcc0000015200 */
[----:B------:R-:W-:-:S05]  /*0810*/  IADD3 R8, P0, PT, -R6, R8, RZ ;  /* 0x0000000806087210 */ /* 0x000fca0007f1e1ff */
[----:B------:R-:W-:Y:S01]  /*0820*/  IMAD.X R9, R9, 0x1, ~R7, P0 ;  /* 0x0000000109097824 */ /* 0x000fe200000e0e07 */
[----:B------:R-:W-:-:S04]  /*0830*/  ISETP.GE.U32.AND P0, PT, R8, 0x3d0900, PT ;  /* 0x003d09000800780c */ /* 0x000fc80003f06070 */
[----:B------:R-:W-:-:S13]  /*0840*/  ISETP.GE.AND.EX P0, PT, R9, RZ, PT, P0 ;  /* 0x000000ff0900720c */ /* 0x000fda0003f06300 */
[----:B------:R-:W-:Y:S05]  /*0850*/  @!P0 BRA `(.L_x_3) ;  /* 0x0000000000088947 */ /* 0x000fea0003800000 */
[----:B------:R-:W-:Y:S05]  /*0860*/  NANOSLEEP 0xf4240 ;  /* 0x000f42400000795d */ /* 0x000fea0003800000 */
[----:B------:R-:W-:Y:S05]  /*0870*/  BRA `(.L_x_2) ;  /* 0x0000000000247947 */ /* 0x000fea0003800000 */
.L_x_3:
[----:B------:R-:W-:-:S04]  /*0880*/  ISETP.GE.U32.AND P0, PT, R8, 0x9c40, PT ;  /* 0x00009c400800780c */ /* 0x000fc80003f06070 */
[----:B------:R-:W-:-:S13]  /*0890*/  ISETP.GE.AND.EX P0, PT, R9, RZ, PT, P0 ;  /* 0x000000ff0900720c */ /* 0x000fda0003f06300 */
[----:B------:R-:W-:Y:S05]  /*08a0*/  @!P0 BRA `(.L_x_2) ;  /* 0x0000000000188947 */ /* 0x000fea0003800000 */
[----:B------:R-:W-:-:S04]  /*08b0*/  SHF.R.S32.HI R3, RZ, 0x1f, R9 ;  /* 0x0000001fff037819 */ /* 0x000fc80000011409 */
[----:B------:R-:W-:-:S05]  /*08c0*/  LEA.HI R3, P0, R3, R8, RZ, 0x2 ;  /* 0x0000000803037211 */ /* 0x000fca00078110ff */
[----:B------:R-:W-:-:S05]  /*08d0*/  IMAD.X R8, RZ, RZ, R9, P0 ;  /* 0x000000ffff087224 */ /* 0x000fca00000e0609 */
[----:B------:R-:W-:-:S04]  /*08e0*/  SHF.R.U64 R3, R3, 0x2, R8 ;  /* 0x0000000203037819 */ /* 0x000fc80000001208 */
[----:B------:R-:W-:Y:S05]  /*08f0*/  NANOSLEEP R3 ;  /* 0x000000030000735d */ /* 0x000fea0003800000 */
[----:B------:R-:W-:Y:S01]  /*0900*/  NOP ;  /* 0x0000000000007918 */ /* 0x000fe20000000000 */
.L_x_2:
[----:B------:R-:W0:Y:S02]  /*0910*/  SYNCS.PHASECHK.TRANS64.TRYWAIT P0, [UR7+0x8], R5 ;  /* 0x00000805ff0075a7 */ /* 0x000e240008001107 */
[----:B0-----:R-:W-:Y:S05]  /*0920*/  @!P0 BRA `(.L_x_4) ;  /* 0xfffffffc00a88947 */ /* 0x001fea000383ffff */
.L_x_1:
[----:B------:R-:W-:Y:S01]  /*0930*/  IMAD.U32 R8, R4, 0x8, R1 ;  /* 0x0000000804087824 */ /* 0x000fe200078e0001 */
[----:B------:R-:W0:Y:S01]  /*0940*/  LDC R3, c[0x0][0x390] ;  /* 0x0000e400ff037b82 */ /* 0x000e220000000800 */
[----:B------:R-:W1:Y:S04]  /*0950*/  LDCU.64 UR4, c[0x0][0x380] ;  /* 0x00007000ff0477ac */ /* 0x000e680008000a00 */
[----:B------:R-:W2:Y:S01]  /*0960*/  LDL.64 R8, [R8] ;  /* 0x0000000008087983 */ /* 0x000ea20000100a00 */
[----:B------:R-:W-:Y:S01]  /*0970*/  IMAD R6, RZ, RZ, -UR6 ;  /* 0x80000006ff067e24 */ /* 0x000fe2000f8e02ff */
[----:B------:R-:W-:Y:S01]  /*0980*/  BSSY.RECONVERGENT B0, `(.L_x_5) ;  /* 0x00002dc000007945 */ /* 0x000fe20003800200 */
[----:B-1----:R-:W-:-:S03]  /*0990*/  UIMAD.WIDE UR4, UR6, 0x4, UR4 ;  /* 0x00000004060478a5 */ /* 0x002fc6000f8e0204 */
[----:B0-----:R-:W-:-:S05]  /*09a0*/  VIADDMNMX R6, R6, R3, 0x840, PT ;  /* 0x0000084006067446 */ /* 0x001fca0003800103 */
[----:B------:R-:W-:Y:S01]  /*09b0*/  IMAD.WIDE R6, R6, 0x4, RZ ;  /* 0x0000000406067825 */ /* 0x000fe200078e02ff */
[----:B--2---:R-:W0:Y:S02]  /*09c0*/  QSPC.E.S P0, RZ, [R8] ;  /* 0x0000000008ff73aa */ /* 0x004e240000000500 */
[----:B0-----:R-:W-:Y:S05]  /*09d0*/  @!P0 BRA `(.L_x_6) ;  /* 0x0000000000448947 */ /* 0x001fea0003800000 */
[----:B------:R-:W-:-:S13]  /*09e0*/  ISETP.GE.AND P0, PT, R16, R6, PT ;  /* 0x000000061000720c */ /* 0x000fda0003f06270 */
[----:B------:R-:W-:Y:S05]  /*09f0*/  @P0 BRA `(.L_x_7) ;  /* 0x0000002c00500947 */ /* 0x000fea0003800000 */
[----:B------:R-:W-:Y:S01]  /*0a00*/  BSSY.RECONVERGENT B1, `(.L_x_8) ;  /* 0x000000d000017945 */ /* 0x000fe20003800200 */
[----:B------:R-:W-:Y:S01]  /*0a10*/  MOV R10, R8 ;  /* 0x00000008000a7202 */ /* 0x000fe20000000f00 */
[----:B------:R-:W-:-:S07]  /*0a20*/  IMAD.MOV.U32 R3, RZ, RZ, R16 ;  /* 0x000000ffff037224 */ /* 0x000fce00078e0010 */
.L_x_9:
[C---:B0-----:R-:W-:Y:S01]  /*0a30*/  IADD3 R8, P0, PT, R3.reuse, UR4, RZ ;  /* 0x0000000403087c10 */ /* 0x041fe2000ff1e0ff */
[----:B------:R-:W-:Y:S02]  /*0a40*/  IMAD.IADD R5, R10, 0x1, R3 ;  /* 0x000000010a057824 */ /* 0x000fe400078e0203 */
[----:B------:R-:W-:Y:S02]  /*0a50*/  VIADD R3, R3, UR8 ;  /* 0x0000000803037c36 */ /* 0x000fe40008000000 */
[----:B------:R-:W-:-:S03]  /*0a60*/  IMAD.X R9, RZ, RZ, UR5, P0 ;  /* 0x00000005ff097e24 */ /* 0x000fc600080e06ff */
[----:B------:R-:W-:Y:S02]  /*0a70*/  ISETP.GE.AND P0, PT, R3, R6, PT ;  /* 0x000000060300720c */ /* 0x000fe40003f06270 */
[----:B------:R-:W-:Y:S01]  /*0a80*/  @!PT LDS RZ, [RZ] ;  /* 0x00000000fffff984 */ /* 0x000fe20000000800 */
[----:B------:R-:W-:Y:S01]  /*0a90*/  @!PT LDS RZ, [RZ] ;  /* 0x00000000fffff984 */ /* 0x000fe20000000800 */
[----:B------:R-:W-:Y:S01]  /*0aa0*/  @!PT LDS RZ, [RZ] ;  /* 0x00000000fffff984 */ /* 0x000fe20000000800 */
[----:B------:R0:W-:Y:S11]  /*0ab0*/  LDGSTS.E [R5], desc[UR14][R8.64] ;  /* 0x0000000008057fae */ /* 0x0001f6000b9a100e */
[----:B------:R-:W-:Y:S05]  /*0ac0*/  @!P0 BRA `(.L_x_9) ;  /* 0xfffffffc00d88947 */ /* 0x000fea000383ffff */
[----:B------:R-:W-:Y:S05]  /*0ad0*/  BSYNC.RECONVERGENT B1 ;  /* 0x0000000000017941 */ /* 0x000fea0003800200 */
.L_x_8:
[----:B------:R-:W-:Y:S05]  /*0ae0*/  BRA `(.L_x_7) ;  /* 0x0000002c00147947 */ /* 0x000fea0003800000 */
.L_x_6:
[----:B------:R-:W-:-:S04]  /*0af0*/  ISETP.GT.U32.AND P0, PT, R6, R16, PT ;  /* 0x000000100600720c */ /* 0x000fc80003f04070 */
[----:B------:R-:W-:-:S13]  /*0b00*/  ISETP.GT.U32.AND.EX P0, PT, R7, RZ, PT, P0 ;  /* 0x000000ff0700720c */ /* 0x000fda0003f04100 */
[----:B------:R-:W-:Y:S05]  /*0b10*/  @!P0 BRA `(.L_x_7) ;  /* 0x0000002c00088947 */ /* 0x000fea0003800000 */
[----:B------:R-:W-:Y:S02]  /*0b20*/  IMAD.MOV.U32 R5, RZ, RZ, R16 ;  /* 0x000000ffff057224 */ /* 0x000fe400078e0010 */
[----:B------:R-:W-:-:S07]  /*0b30*/  IMAD.MOV.U32 R17, RZ, RZ, RZ ;  /* 0x000000ffff117224 */ /* 0x000fce00078e00ff */
.L_x_10:
[----:B------:R-:W-:-:S04]  /*0b40*/  IADD3 R12, P0, PT, R5, UR4, RZ ;  /* 0x00000004050c7c10 */ /* 0x000fc8000ff1e0ff */
[----:B0-----:R-:W-:-:S05]  /*0b50*/  IADD3.X R13, PT, PT, R17, UR5, RZ, P0, !PT ;  /* 0x00000005110d7c10 */ /* 0x001fca00087fe4ff */
[----:B------:R-:W2:Y:S01]  /*0b60*/  LDG.E R3, desc[UR14][R12.64] ;  /* 0x0000000e0c037981 */ /* 0x000ea2000c1e1900 */
[----:B------:R-:W-:Y:S02]  /*0b70*/  IADD3 R10, P0, PT, R8, R5, RZ ;  /* 0x00000005080a7210 */ /* 0x000fe40007f1e0ff */
[----:B------:R-:W-:-:S03]  /*0b80*/  IADD3 R5, P1, PT, R5, UR8, RZ ;  /* 0x0000000805057c10 */ /* 0x000fc6000ff3e0ff */
[--C-:B------:R-:W-:Y:S01]  /*0b90*/  IMAD.X R11, R9, 0x1, R17.reuse, P0 ;  /* 0x00000001090b7824 */ /* 0x100fe200000e0611 */
[----:B------:R-:W-:Y:S01]  /*0ba0*/  ISETP.GE.U32.AND P0, PT, R5, R6, PT ;  /* 0x000000060500720c */ /* 0x000fe20003f06070 */
[----:B------:R-:W-:-:S05]  /*0bb0*/  IMAD.X R17, RZ, RZ, R17, P1 ;  /* 0x000000ffff117224 */ /* 0x000fca00008e0611 */
[----:B------:R-:W-:Y:S01]  /*0bc0*/  ISETP.GE.U32.AND.EX P0, PT, R17, R7, PT, P0 ;  /* 0x000000071100720c */ /* 0x000fe20003f06100 */
[----:B--2---:R0:W-:-:S12]  /*0bd0*/  ST.E desc[UR14][R10.64], R3 ;  /* 0x000000030a007985 */ /* 0x0041d8000c10190e */
[----:B------:R-:W-:Y:S05]  /*0be0*/  @P0 BRA `(.L_x_7) ;  /* 0x0000002800d40947 */ /* 0x000fea0003800000 */
[----:B------:R-:W-:-:S05]  /*0bf0*/  IADD3 R12, P0, PT, R12, UR8, RZ ;  /* 0x000000080c0c7c10 */ /* 0x000fca000ff1e0ff */
[----:B------:R-:W-:-:S05]  /*0c00*/  IMAD.X R13, RZ, RZ, R13, P0 ;  /* 0x000000ffff0d7224 */ /* 0x000fca00000e060d */
[----:B0-----:R-:W2:Y:S01]  /*0c10*/  LDG.E R3, desc[UR14][R12.64] ;  /* 0x0000000e0c037981 */ /* 0x001ea2000c1e1900 */
[----:B------:R-:W-:-:S05]  /*0c20*/  IADD3 R10, P0, PT, R10, UR8, RZ ;  /* 0x000000080a0a7c10 */ /* 0x000fca000ff1e0ff */
[----:B------:R-:W-:Y:S01]  /*0c30*/  IMAD.X R11, RZ, RZ, R11, P0 ;  /* 0x000000ffff0b7224 */ /* 0x000fe200000e060b */
[----:B------:R-:W-:-:S05]  /*0c40*/  IADD3 R5, P0, PT, R5, UR8, RZ ;  /* 0x0000000805057c10 */ /* 0x000fca000ff1e0ff */
[----:B------:R-:W-:Y:S01]  /*0c50*/  IMAD.X R17, RZ, RZ, R17, P0 ;  /* 0x000000ffff117224 */ /* 0x000fe200000e0611 */
[----:B------:R-:W-:-:S04]  /*0c60*/  ISETP.GE.U32.AND P0, PT, R5, R6, PT ;  /* 0x000000060500720c */ /* 0x000fc80003f06070 */
[----:B------:R-:W-:Y:S01]  /*0c70*/  ISETP.GE.U32.AND.EX P0, PT, R17, R7, PT, P0 ;  /* 0x000000071100720c */ /* 0x000fe20003f06100 */
[----:B--2---:R1:W-:-:S12]  /*0c80*/  ST.E desc[UR14][R10.64], R3 ;  /* 0x000000030a007985 */ /* 0x0043d8000c10190e */
[----:B------:R-:W-:Y:S05]  /*0c90*/  @P0 BRA `(.L_x_7) ;  /* 0x0000002800a80947 */ /* 0x000fea0003800000 */
[----:B------:R-:W-:-:S05]  /*0ca0*/  IADD3 R12, P0, PT, R12, UR8, RZ ;  /* 0x000000080c0c7c10 */ /* 0x000fca000ff1e0ff */
[----:B------:R-:W-:-:S05]  /*0cb0*/  IMAD.X R13, RZ, RZ, R13, P0 ;  /* 0x000000ffff0d7224 */ /* 0x000fca00000e060d */
[----:B-1----:R-:W2:Y:S01]  /*0cc0*/  LDG.E R3, desc[UR14][R12.64] ;  /* 0x0000000e0c037981 */ /* 0x002ea2000c1e1900 */
        /* <DEDUP_REMOVED lines=10> */
[----:B--2---:R-:W2:Y:S01]  /*0d70*/  LDG.E R3, desc[UR14][R12.64] ;  /* 0x0000000e0c037981 */ /* 0x004ea2000c1e1900 */
        /* <DEDUP_REMOVED lines=10> */
[----:B---3--:R-:W2:Y:S01]  /*0e20*/  LDG.E R3, desc[UR14][R12.64] ;  /* 0x0000000e0c037981 */ /* 0x008ea2000c1e1900 */
        /* <DEDUP_REMOVED lines=10> */
[----:B----4-:R-:W2:Y:S01]  /*0ed0*/  LDG.E R3, desc[UR14][R12.64] ;  /* 0x0000000e0c037981 */ /* 0x010ea2000c1e1900 */
        /* <DEDUP_REMOVED lines=636> */
[----:B------:R-:W-:-:S06]  /*36a0*/  IMAD.X R13, RZ, RZ, R13, P0 ;  /* 0x000000ffff0d7224 */ /* 0x000fcc00000e060d */
[----:B------:R-:W2:Y:S01]  /*36b0*/  LDG.E R13, desc[UR14][R12.64] ;  /* 0x0000000e0c0d7981 */ /* 0x000ea2000c1e1900 */
[----:B0-----:R-:W-:-:S05]  /*36c0*/  IADD3 R10, P0, PT, R10, UR8, RZ ;  /* 0x000000080a0a7c10 */ /* 0x001fca000ff1e0ff */
[----:B------:R-:W-:Y:S01]  /*36d0*/  IMAD.X R11, RZ, RZ, R11, P0 ;  /* 0x000000ffff0b7224 */ /* 0x000fe200000e060b */
[----:B------:R-:W-:-:S05]  /*36e0*/  IADD3 R5, P0, PT, R5, UR8, RZ ;  /* 0x0000000805057c10 */ /* 0x000fca000ff1e0ff */
[----:B------:R-:W-:Y:S01]  /*36f0*/  IMAD.X R17, RZ, RZ, R17, P0 ;  /* 0x000000ffff117224 */ /* 0x000fe200000e0611 */
[----:B------:R-:W-:-:S04]  /*3700*/  ISETP.GE.U32.AND P0, PT, R5, R6, PT ;  /* 0x000000060500720c */ /* 0x000fc80003f06070 */
[----:B------:R-:W-:Y:S01]  /*3710*/  ISETP.GE.U32.AND.EX P0, PT, R17, R7, PT, P0 ;  /* 0x000000071100720c */ /* 0x000fe20003f06100 */
[----:B--2---:R0:W-:-:S12]  /*3720*/  ST.E desc[UR14][R10.64], R13 ;  /* 0x0000000d0a007985 */ /* 0x0041d8000c10190e */
[----:B------:R-:W-:Y:S05]  /*3730*/  @!P0 BRA `(.L_x_10) ;  /* 0xffffffd400008947 */ /* 0x000fea000383ffff */
.L_x_7:
[----:B------:R-:W-:Y:S05]  /*3740*/  BSYNC.RECONVERGENT B0 ;  /* 0x0000000000007941 */ /* 0x000fea0003800200 */
.L_x_5:
[----:B------:R-:W-:Y:S01]  /*3750*/  NOP ;  /* 0x0000000000007918 */ /* 0x000fe20000000000 */
[----:B------:R-:W-:Y:S01]  /*3760*/  SYNCS.ARRIVE.TRANS64.RED.A0T1 RZ, [UR7], RZ ;  /* 0x000000ffffff79a7 */ /* 0x000fe20008200407 */
[----:B------:R-:W-:Y:S01]  /*3770*/  VIADD R0, R0, 0x1 ;  /* 0x0000000100007836 */ /* 0x000fe20000000000 */
[----:B------:R-:W-:Y:S01]  /*3780*/  ARRIVES.LDGSTSBAR.64.TRANSCNT [UR7] ;  /* 0x00000000ff0079b0 */ /* 0x000fe20008002a07 */
[----:B------:R-:W-:Y:S01]  /*3790*/  NOP ;  /* 0x0000000000007918 */ /* 0x000fe20000000000 */
[----:B------:R-:W-:Y:S02]  /*37a0*/  SYNCS.ARRIVE.TRANS64.A1T0 RZ, [UR7], RZ ;  /* 0x000000ffffff79a7 */ /* 0x000fe40008100007 */
[----:B01234-:R-:W-:Y:S01]  /*37b0*/  LOP3.LUT R3, R0, 0xff, RZ, 0xc0, !PT ;  /* 0x000000ff00037812 */ /* 0x01ffe200078ec0ff */
[----:B------:R-:W-:-:S03]  /*37c0*/  UMOV UR4, 0x1 ;  /* 0x0000000100047882 */ /* 0x000fc60000000000 */
[----:B------:R-:W-:Y:S01]  /*37d0*/  ISETP.NE.AND P0, PT, R3, 0x2, PT ;  /* 0x000000020300780c */ /* 0x000fe20003f05270 */
[----:B------:R-:W-:-:S03]  /*37e0*/  IMAD.MOV.U32 R3, RZ, RZ, 0x1 ;  /* 0x00000001ff037424 */ /* 0x000fc600078e00ff */
[----:B------:R-:W-:Y:S02]  /*37f0*/  SEL R6, RZ, 0x1, P0 ;  /* 0x00000001ff067807 */ /* 0x000fe40000000000 */
[----:B------:R-:W-:Y:S02]  /*3800*/  SEL R0, R0, RZ, P0 ;  /* 0x000000ff00007207 */ /* 0x000fe40000000000 */
[----:B------:R-:W-:-:S04]  /*3810*/  LOP3.LUT R6, R15, R6, RZ, 0x3c, !PT ;  /* 0x000000060f067212 */ /* 0x000fc800078e3cff */
[----:B------:R-:W-:-:S07]  /*3820*/  PRMT R15, R6, 0x7610, R15 ;  /* 0x00007610060f7816 */ /* 0x000fce000000000f */
.L_x_0:
[----:B0-----:R-:W-:Y:S01]  /*3830*/  IMAD.IADD R6, R1, 0x1, R4 ;  /* 0x0000000101067824 */ /* 0x001fe200078e0204 */
[----:B------:R-:W-:Y:S01]  /*3840*/  UIADD3 UR11, UPT, UPT, UR4, UR11, URZ ;  /* 0x0000000b040b7290 */ /* 0x000fe2000fffe0ff */
[----:B------:R-:W-:Y:S01]  /*3850*/  IMAD.MOV.U32 R4, RZ, RZ, 0x1 ;  /* 0x00000001ff047424 */ /* 0x000fe200078e00ff */
[----:B------:R-:W-:Y:S02]  /*3860*/  UPLOP3.LUT UP0, UPT, UPT, UPT, UPT, 0x40, 0x4 ;  /* 0x000000000004789c */ /* 0x000fe40003f0e870 */
[----:B------:R0:W-:Y:S01]  /*3870*/  STL.U8 [R6+0x18], R3 ;  /* 0x0000180306007387 */ /* 0x0001e20000100000 */
[----:B------:R-:W-:Y:S08]  /*3880*/  BRA.U UP1, `(.L_x_11) ;  /* 0xffffffcd016c7547 */ /* 0x000ff0000b83ffff */
[----:B------:R-:W-:Y:S01]  /*3890*/  PRMT R17, RZ, 0x7610, R17 ;  /* 0x00007610ff117816 */ /* 0x000fe20000000011 */
[----:B0-----:R-:W-:Y:S01]  /*38a0*/  IMAD.MOV.U32 R3, RZ, RZ, RZ ;  /* 0x000000ffff037224 */ /* 0x001fe200078e00ff */
[----:B------:R-:W-:-:S06]  /*38b0*/  UMOV UR4, URZ ;  /* 0x000000ff00047c82 */ /* 0x000fcc0008000000 */
.L_x_44:
[----:B------:R-:W-:-:S05]  /*38c0*/  IMAD.IADD R18, R1, 0x1, R3 ;  /* 0x0000000101127824 */ /* 0x000fca00078e0203 */
[----:B--2---:R-:W2:Y:S02]  /*38d0*/  LDL.U8 R4, [R18+0x18] ;  /* 0x0000180012047983 */ /* 0x004ea40000100000 */
[----:B--2---:R-:W-:-:S13]  /*38e0*/  ISETP.NE.AND P0, PT, R4, RZ, PT ;  /* 0x000000ff0400720c */ /* 0x004fda0003f05270 */
[----:B-1-34-:R-:W-:Y:S05]  /*38f0*/  @!P0 BRA `(.L_x_12) ;  /* 0x0000004000288947 */ /* 0x01afea0003800000 */
[----:B------:R-:W-:Y:S02]  /*3900*/  LOP3.LUT R4, R15, 0xffff, RZ, 0xc0, !PT ;  /* 0x0000ffff0f047812 */ /* 0x000fe400078ec0ff */
[----:B------:R-:W-:Y:S02]  /*3910*/  LOP3.LUT R19, R17, 0xff, RZ, 0xc0, !PT ;  /* 0x000000ff11137812 */ /* 0x000fe400078ec0ff */
[----:B------:R-:W-:-:S04]  /*3920*/  SHF.R.U32.HI R4, RZ, 0x1, R4 ;  /* 0x00000001ff047819 */ /* 0x000fc80000011604 */
[----:B------:R-:W-:Y:S02]  /*3930*/  LOP3.LUT R7, R4, 0x1, RZ, 0xc0, !PT ;  /* 0x0000000104077812 */ /* 0x000fe400078ec0ff */
[----:B------:R-:W-:Y:S01]  /*3940*/  CS2R R4, SR_GLOBALTIMERLO ;  /* 0x0000000000047805 */ /* 0x000fe20000015200 */
[----:B------:R-:W0:Y:S01]  /*3950*/  S2UR UR6, SR_CgaCtaId ;  /* 0x00000000000679c3 */ /* 0x000e220000008800 */
[----:B------:R-:W-:Y:S01]  /*3960*/  UMOV UR5, 0x400 ;  /* 0x0000040000057882 */ /* 0x000fe20000000000 */
[----:B------:R-:W-:Y:S01]  /*3970*/  SHF.L.U32 R6, R7, 0x1f, RZ ;  /* 0x0000001f07067819 */ /* 0x000fe200000006ff */
[----:B0-----:R-:W-:-:S06]  /*3980*/  ULEA UR5, UR6, UR5, 0x18 ;  /* 0x0000000506057291 */ /* 0x001fcc000f8ec0ff */
[----:B------:R-:W-:-:S04]  /*3990*/  LEA R19, R19, UR5, 0x4 ;  /* 0x0000000513137c11 */ /* 0x000fc8000f8e20ff */
[----:B------:R-:W0:Y:S02]  /*39a0*/  SYNCS.PHASECHK.TRANS64.TRYWAIT P0, [R19+URZ], R6 ;  /* 0x00000006130075a7 */ /* 0x000e2400080011ff */
[----:B0-----:R-:W-:Y:S05]  /*39b0*/  @P0 BRA `(.L_x_13) ;  /* 0x00000000006c0947 */ /* 0x001fea0003800000 */
[----:B------:R-:W-:Y:S01]  /*39c0*/  SHF.L.U32 R8, R7, 0x1f, RZ ;  /* 0x0000001f07087819 */ /* 0x000fe200000006ff */
[----:B------:R-:W-:-:S07]  /*39d0*/  IMAD.MOV.U32 R10, RZ, RZ, RZ ;  /* 0x000000ffff0a7224 */ /* 0x000fce00078e00ff */
.L_x_17:
[C---:B------:R-:W-:Y:S01]  /*39e0*/  ISETP.GT.AND P0, PT, R10.reuse, 0xf, PT ;  /* 0x0000000f0a00780c */ /* 0x040fe20003f04270 */
[----:B------:R-:W-:Y:S05]  /*39f0*/  YIELD ;  /* 0x0000000000007946 */ /* 0x000fea0003800000 */
[----:B------:R-:W-:Y:S07]  /*3a00*/  BSSY B0, `(.L_x_14) ;  /* 0x0000014000007945 */ /* 0x000fee0003800000 */
[----:B------:R-:W-:Y:S01]  /*3a10*/  @!P0 VIADD R10, R10, 0x1 ;  /* 0x000000010a0a8836 */ /* 0x000fe20000000000 */
[----:B------:R-:W-:Y:S06]  /*3a20*/  @!P0 BRA `(.L_x_15) ;  /* 0x0000000000448947 */ /* 0x000fec0003800000 */
        /* <DEDUP_REMOVED lines=8> */
.L_x_16:
        /* <DEDUP_REMOVED lines=9> */
.L_x_15:
[----:B------:R-:W-:Y:S05]  /*3b40*/  BSYNC B0 ;  /* 0x0000000000007941 */ /* 0x000fea0003800000 */
.L_x_14:
[----:B------:R-:W0:Y:S02]  /*3b50*/  SYNCS.PHASECHK.TRANS64.TRYWAIT P0, [R19+URZ], R8 ;  /* 0x00000008130075a7 */ /* 0x000e2400080011ff */
[----:B0-----:R-:W-:Y:S05]  /*3b60*/  @!P0 BRA `(.L_x_17) ;  /* 0xfffffffc009c8947 */ /* 0x001fea000383ffff */
.L_x_13:
[C---:B------:R-:W-:Y:S01]  /*3b70*/  IMAD R20, R3.reuse, 0x4, R2 ;  /* 0x0000000403147824 */ /* 0x040fe200078e0202 */
[----:B------:R-:W0:Y:S04]  /*3b80*/  LDC R4, c[0x0][0x390] ;  /* 0x0000e400ff047b82 */ /* 0x000e280000000800 */
[----:B------:R-:W0:Y:S01]  /*3b90*/  LDL R21, [R20] ;  /* 0x0000000014157983 */ /* 0x000e220000100800 */
[----:B------:R-:W-:Y:S05]  /*3ba0*/  WARPSYNC.ALL ;  /* 0x0000000000007948 */ /* 0x000fea0003800000 */
[----:B------:R-:W-:Y:S01]  /*3bb0*/  BSSY.RECONVERGENT B1, `(.L_x_18) ;  /* 0x00000b3000017945 */ /* 0x000fe20003800200 */
[----:B------:R-:W-:Y:S01]  /*3bc0*/  IMAD R22, R3, 0x8, R28 ;  /* 0x0000000803167824 */ /* 0x000fe200078e021c */
[----:B------:R-:W-:Y:S01]  /*3bd0*/  BAR.SYNC.DEFER_BLOCKING 0x0 ;  /* 0x0000000000007b1d */ /* 0x000fe20000010000 */
[----:B0-----:R-:W-:-:S05]  /*3be0*/  IMAD R25, R21, -0x800, R4 ;  /* 0xfffff80015197824 */ /* 0x001fca00078e0204 */
[----:B------:R-:W-:-:S13]  /*3bf0*/  ISETP.GE.AND P0, PT, R25, 0x1, PT ;  /* 0x000000011900780c */ /* 0x000fda0003f06270 */
[----:B------:R-:W-:Y:S05]  /*3c00*/  @!P0 BRA `(.L_x_19) ;  /* 0x0000000800b48947 */ /* 0x000fea0003800000 */
[----:B------:R-:W-:Y:S01]  /*3c10*/  IMAD.SHL.U32 R24, R14, 0x8, RZ ;  /* 0x000000080e187824 */ /* 0x000fe200078e00ff */
[----:B------:R-:W-:-:S04]  /*3c20*/  VIMNMX.U32 R23, PT, PT, R25, 0x800, PT ;  /* 0x0000080019177848 */ /* 0x000fc80003fe0000 */
[----:B------:R-:W-:-:S13]  /*3c30*/  ISETP.GE.U32.AND P0, PT, R24, R23, PT ;  /* 0x000000171800720c */ /* 0x000fda0003f06070 */
[----:B------:R-:W-:Y:S05]  /*3c40*/  @P0 BRA `(.L_x_19) ;  /* 0x0000000800a40947 */ /* 0x000fea0003800000 */
[----:B------:R0:W5:Y:S01]  /*3c50*/  LDL.64 R4, [R22] ;  /* 0x0000000016047983 */ /* 0x0001620000100a00 */
[----:B------:R-:W-:-:S05]  /*3c60*/  VIMNMX.U32 R25, PT, PT, R25, 0x840, PT ;  /* 0x0000084019197848 */ /* 0x000fca0003fe0000 */
[----:B------:R-:W-:-:S07]  /*3c70*/  VIADD R25, R25, 0xffffffff ;  /* 0xffffffff19197836 */ /* 0x000fce0000000000 */
.L_x_32:
[----:B------:R-:W-:Y:S01]  /*3c80*/  ISETP.GE.U32.AND P0, PT, R24, R23, PT ;  /* 0x000000171800720c */ /* 0x000fe20003f06070 */
[----:B------:R-:W-:-:S12]  /*3c90*/  BSSY.RECONVERGENT B0, `(.L_x_20) ;  /* 0x00000a0000007945 */ /* 0x000fd80003800200 */
[----:B-1234-:R-:W-:Y:S05]  /*3ca0*/  @P0 BRA `(.L_x_21) ;  /* 0x0000000800780947 */ /* 0x01efea0003800000 */
[----:B------:R-:W1:Y:S01]  /*3cb0*/  LDC R26, c[0x0][0x390] ;  /* 0x0000e400ff1a7b82 */ /* 0x000e620000000800 */
[----:B------:R-:W-:Y:S02]  /*3cc0*/  IMAD R27, R21, 0x800, R24 ;  /* 0x00000800151b7824 */ /* 0x000fe400078e0218 */
[C---:B------:R-:W-:Y:S02]  /*3cd0*/  VIADD R12, R24.reuse, 0x1 ;  /* 0x00000001180c7836 */ /* 0x040fe40000000000 */
[----:B-----5:R-:W-:Y:S01]  /*3ce0*/  IMAD.WIDE.U32 R6, R24, 0x4, R4 ;  /* 0x0000000418067825 */ /* 0x020fe200078e0004 */
[----:B-1----:R-:W-:-:S13]  /*3cf0*/  ISETP.GE.AND P0, PT, R27, R26, PT ;  /* 0x0000001a1b00720c */ /* 0x002fda0003f06270 */
[-C--:B------:R-:W-:Y:S01]  /*3d00*/  @!P0 ISETP.GE.AND P1, PT, R24, R25.reuse, PT ;  /* 0x000000191800820c */ /* 0x080fe20003f26270 */
[----:B------:R-:W2:Y:S03]  /*3d10*/  @!P0 LD.E R8, desc[UR14][R6.64] ;  /* 0x0000000e06088980 */ /* 0x000ea6000c101900 */
[----:B------:R-:W-:-:S05]  /*3d20*/  @!P0 SEL R11, R12, R25, !P1 ;  /* 0x000000190c0b8207 */ /* 0x000fca0004800000 */
[----:B------:R-:W-:-:S06]  /*3d30*/  @!P0 IMAD.WIDE R10, R11, 0x4, R4 ;  /* 0x000000040b0a8825 */ /* 0x000fcc00078e0204 */
[----:B------:R-:W3:Y:S01]  /*3d40*/  @!P0 LD.E R10, desc[UR14][R10.64] ;  /* 0x0000000e0a0a8980 */ /* 0x000ee2000c101900 */
[----:B------:R-:W-:Y:S01]  /*3d50*/  @!P0 VIADDMNMX R9, R24, 0x40, R25, PT ;  /* 0x0000004018098846 */ /* 0x000fe20003800119 */
[----:B--2---:R-:W-:-:S04]  /*3d60*/  @!P0 FMUL R13, R8, 0.75 ;  /* 0x3f400000080d8820 */ /* 0x004fc80000400000 */
[----:B---3--:R-:W-:Y:S01]  /*3d70*/  @!P0 FFMA R13, R10, 0.25, R13 ;  /* 0x3e8000000a0d8823 */ /* 0x008fe2000000000d */
[----:B------:R-:W-:-:S05]  /*3d80*/  @!P0 IMAD.WIDE R10, R9, 0x4, R4 ;  /* 0x00000004090a8825 */ /* 0x000fca00078e0204 */
[----:B------:R-:W2:Y:S02]  /*3d90*/  @!P0 LD.E R8, desc[UR14][R10.64] ;  /* 0x0000000e0a088980 */ /* 0x000ea4000c101900 */
[----:B--2---:R-:W-:Y:S02]  /*3da0*/  @!P0 FFMA R13, R8, 0.125, R13 ;  /* 0x3e000000080d8823 */ /* 0x004fe4000000000d */
[----:B------:R-:W1:Y:S02]  /*3db0*/  LDC.64 R8, c[0x0][0x388] ;  /* 0x0000e200ff087b82 */ /* 0x000e640000000a00 */
[----:B-1----:R-:W-:-:S05]  /*3dc0*/  IMAD.WIDE R8, R27, 0x4, R8 ;  /* 0x000000041b087825 */ /* 0x002fca00078e0208 */
[----:B------:R1:W-:Y:S01]  /*3dd0*/  @!P0 STG.E desc[UR14][R8.64], R13 ;  /* 0x0000000d08008986 */ /* 0x0003e2000c10190e */
[----:B------:R-:W-:-:S13]  /*3de0*/  ISETP.GE.U32.AND P0, PT, R12, R23, PT ;  /* 0x000000170c00720c */ /* 0x000fda0003f06070 */
[----:B-1----:R-:W-:Y:S05]  /*3df0*/  @P0 BRA `(.L_x_21) ;  /* 0x0000000800240947 */ /* 0x002fea0003800000 */
[----:B------:R-:W-:Y:S01]  /*3e00*/  VIADD R11, R27, 0x1 ;  /* 0x000000011b0b7836 */ /* 0x000fe20000000000 */
[----:B------:R-:W-:Y:S04]  /*3e10*/  BSSY.RECONVERGENT B2, `(.L_x_22) ;  /* 0x0000010000027945 */ /* 0x000fe80003800200 */
[----:B------:R-:W-:-:S13]  /*3e20*/  ISETP.GE.AND P0, PT, R11, R26, PT ;  /* 0x0000001a0b00720c */ /* 0x000fda0003f06270 */
[----:B------:R-:W-:Y:S05]  /*3e30*/  @P0 BRA `(.L_x_23) ;  /* 0x0000000000340947 */ /* 0x000fea0003800000 */
[----:B------:R-:W-:Y:S01]  /*3e40*/  VIADD R10, R24, 0x2 ;  /* 0x00000002180a7836 */ /* 0x000fe20000000000 */
[----:B------:R-:W-:-:S04]  /*3e50*/  ISETP.GE.AND P0, PT, R12, R25, PT ;  /* 0x000000190c00720c */ /* 0x000fc80003f06270 */
[----:B------:R-:W-:Y:S02]  /*3e60*/  SEL R13, R10, R25, !P0 ;  /* 0x000000190a0d7207 */ /* 0x000fe40004000000 */
[----:B------:R-:W2:Y:S03]  /*3e70*/  LD.E R10, desc[UR14][R6.64+0x4] ;  /* 0x0000040e060a7980 */ /* 0x000ea6000c101900 */
[----:B------:R-:W-:-:S06]  /*3e80*/  IMAD.WIDE R12, R13, 0x4, R4 ;  /* 0x000000040d0c7825 */ /* 0x000fcc00078e0204 */
[----:B------:R-:W3:Y:S01]  /*3e90*/  LD.E R12, desc[UR14][R12.64] ;  /* 0x0000000e0c0c7980 */ /* 0x000ee2000c101900 */
[----:B--2---:R-:W-:-:S04]  /*3ea0*/  FMUL R11, R10, 0.75 ;  /* 0x3f4000000a0b7820 */ /* 0x004fc80000400000 */
[----:B---3--:R-:W-:Y:S01]  /*3eb0*/  FFMA R29, R12, 0.25, R11 ;  /* 0x3e8000000c1d7823 */ /* 0x008fe2000000000b */
[----:B------:R-:W-:-:S05]  /*3ec0*/  VIADDMNMX R11, R24, 0x41, R25, PT ;  /* 0x00000041180b7846 */ /* 0x000fca0003800119 */
[----:B------:R-:W-:-:S06]  /*3ed0*/  IMAD.WIDE R10, R11, 0x4, R4 ;  /* 0x000000040b0a7825 */ /* 0x000fcc00078e0204 */
[----:B------:R-:W2:Y:S02]  /*3ee0*/  LD.E R10, desc[UR14][R10.64] ;  /* 0x0000000e0a0a7980 */ /* 0x000ea4000c101900 */
[----:B--2---:R-:W-:-:S05]  /*3ef0*/  FFMA R29, R10, 0.125, R29 ;  /* 0x3e0000000a1d7823 */ /* 0x004fca000000001d */
[----:B------:R1:W-:Y:S02]  /*3f00*/  STG.E desc[UR14][R8.64+0x4], R29 ;  /* 0x0000041d08007986 */ /* 0x0003e4000c10190e */
.L_x_23:
[----:B------:R-:W-:Y:S05]  /*3f10*/  BSYNC.RECONVERGENT B2 ;  /* 0x0000000000027941 */ /* 0x000fea0003800200 */
.L_x_22:
[----:B------:R-:W-:-:S05]  /*3f20*/  VIADD R10, R24, 0x2 ;  /* 0x00000002180a7836 */ /* 0x000fca0000000000 */
[----:B------:R-:W-:-:S13]  /*3f30*/  ISETP.GE.U32.AND P0, PT, R10, R23, PT ;  /* 0x000000170a00720c */ /* 0x000fda0003f06070 */
[----:B------:R-:W-:Y:S05]  /*3f40*/  @P0 BRA `(.L_x_21) ;  /* 0x0000000400d00947 */ /* 0x000fea0003800000 */
[----:B------:R-:W-:Y:S01]  /*3f50*/  VIADD R11, R27, 0x2 ;  /* 0x000000021b0b7836 */ /* 0x000fe20000000000 */
[----:B------:R-:W-:Y:S04]  /*3f60*/  BSSY.RECONVERGENT B2, `(.L_x_24) ;  /* 0x0000010000027945 */ /* 0x000fe80003800200 */
[----:B------:R-:W-:-:S13]  /*3f70*/  ISETP.GE.AND P0, PT, R11, R26, PT ;  /* 0x0000001a0b00720c */ /* 0x000fda0003f06270 */
[----:B------:R-:W-:Y:S05]  /*3f80*/  @P0 BRA `(.L_x_25) ;  /* 0x0000000000340947 */ /* 0x000fea0003800000 */
[----:B------:R-:W-:Y:S01]  /*3f90*/  ISETP.GE.AND P0, PT, R10, R25, PT ;  /* 0x000000190a00720c */ /* 0x000fe20003f06270 */
[----:B------:R-:W-:-:S05]  /*3fa0*/  VIADD R10, R24, 0x3 ;  /* 0x00000003180a7836 */ /* 0x000fca0000000000 */
[----:B------:R-:W-:Y:S02]  /*3fb0*/  SEL R13, R10, R25, !P0 ;  /* 0x000000190a0d7207 */ /* 0x000fe40004000000 */
[----:B------:R-:W2:Y:S03]  /*3fc0*/  LD.E R10, desc[UR14][R6.64+0x8] ;  /* 0x0000080e060a7980 */ /* 0x000ea6000c101900 */
[----:B------:R-:W-:-:S06]  /*3fd0*/  IMAD.WIDE R12, R13, 0x4, R4 ;  /* 0x000000040d0c7825 */ /* 0x000fcc00078e0204 */
[----:B------:R-:W1:Y:S01]  /*3fe0*/  LD.E R12, desc[UR14][R12.64] ;  /* 0x0000000e0c0c7980 */ /* 0x000e62000c101900 */
[----:B--2---:R-:W-:-:S04]  /*3ff0*/  FMUL R11, R10, 0.75 ;  /* 0x3f4000000a0b7820 */ /* 0x004fc80000400000 */
[----:B-1----:R-:W-:Y:S01]  /*4000*/  FFMA R29, R12, 0.25, R11 ;  /* 0x3e8000000c1d7823 */ /* 0x002fe2000000000b */
[----:B------:R-:W-:-:S05]  /*4010*/  VIADDMNMX R11, R24, 0x42, R25, PT ;  /* 0x00000042180b7846 */ /* 0x000fca0003800119 */
[----:B------:R-:W-:-:S06]  /*4020*/  IMAD.WIDE R10, R11, 0x4, R4 ;  /* 0x000000040b0a7825 */ /* 0x000fcc00078e0204 */
[----:B------:R-:W2:Y:S02]  /*4030*/  LD.E R10, desc[UR14][R10.64] ;  /* 0x0000000e0a0a7980 */ /* 0x000ea4000c101900 */
[----:B--2---:R-:W-:-:S05]  /*4040*/  FFMA R29, R10, 0.125, R29 ;  /* 0x3e0000000a1d7823 */ /* 0x004fca000000001d */
[----:B------:R2:W-:Y:S02]  /*4050*/  STG.E desc[UR14][R8.64+0x8], R29 ;  /* 0x0000081d08007986 */ /* 0x0005e4000c10190e */
.L_x_25:
[----:B------:R-:W-:Y:S05]  /*4060*/  BSYNC.RECONVERGENT B2 ;  /* 0x0000000000027941 */ /* 0x000fea0003800200 */
.L_x_24:
        /* <DEDUP_REMOVED lines=10> */
[----:B------:R-:W3:Y:S03]  /*4110*/  LD.E R10, desc[UR14][R6.64+0xc] ;  /* 0x00000c0e060a7980 */ /* 0x000ee6000c101900 */
[----:B------:R-:W-:-:S06]  /*4120*/  IMAD.WIDE R12, R13, 0x4, R4 ;  /* 0x000000040d0c7825 */ /* 0x000fcc00078e0204 */
[----:B------:R-:W1:Y:S01]  /*4130*/  LD.E R12, desc[UR14][R12.64] ;  /* 0x0000000e0c0c7980 */ /* 0x000e62000c101900 */
[----:B---3--:R-:W-:-:S04]  /*4140*/  FMUL R11, R10, 0.75 ;  /* 0x3f4000000a0b7820 */ /* 0x008fc80000400000 */
[----:B-12---:R-:W-:Y:S01]  /*4150*/  FFMA R29, R12, 0.25, R11 ;  /* 0x3e8000000c1d7823 */ /* 0x006fe2000000000b */
[----:B------:R-:W-:-:S05]  /*4160*/  VIADDMNMX R11, R24, 0x43, R25, PT ;  /* 0x00000043180b7846 */ /* 0x000fca0003800119 */
[----:B------:R-:W-:-:S06]  /*4170*/  IMAD.WIDE R10, R11, 0x4, R4 ;  /* 0x000000040b0a7825 */ /* 0x000fcc00078e0204 */
[----:B------:R-:W2:Y:S02]  /*4180*/  LD.E R10, desc[UR14][R10.64] ;  /* 0x0000000e0a0a7980 */ /* 0x000ea4000c101900 */
[----:B--2---:R-:W-:-:S05]  /*4190*/  FFMA R29, R10, 0.125, R29 ;  /* 0x3e0000000a1d7823 */ /* 0x004fca000000001d */
[----:B------:R3:W-:Y:S02]  /*41a0*/  STG.E desc[UR14][R8.64+0xc], R29 ;  /* 0x00000c1d08007986 */ /* 0x0007e4000c10190e */
.L_x_27:
[----:B------:R-:W-:Y:S05]  /*41b0*/  BSYNC.RECONVERGENT B2 ;  /* 0x0000000000027941 */ /* 0x000fea0003800200 */
.L_x_26:
        /* <DEDUP_REMOVED lines=10> */
[----:B------:R-:W4:Y:S03]  /*4260*/  LD.E R10, desc[UR14][R6.64+0x10] ;  /* 0x0000100e060a7980 */ /* 0x000f26000c101900 */
[----:B------:R-:W-:-:S06]  /*4270*/  IMAD.WIDE R12, R13, 0x4, R4 ;  /* 0x000000040d0c7825 */ /* 0x000fcc00078e0204 */
[----:B------:R-:W1:Y:S01]  /*4280*/  LD.E R12, desc[UR14][R12.64] ;  /* 0x0000000e0c0c7980 */ /* 0x000e62000c101900 */
[----:B----4-:R-:W-:-:S04]  /*4290*/  FMUL R11, R10, 0.75 ;  /* 0x3f4000000a0b7820 */ /* 0x010fc80000400000 */
[----:B-123--:R-:W-:Y:S01]  /*42a0*/  FFMA R29, R12, 0.25, R11 ;  /* 0x3e8000000c1d7823 */ /* 0x00efe2000000000b */
[----:B------:R-:W-:-:S05]  /*42b0*/  VIADDMNMX R11, R24, 0x44, R25, PT ;  /* 0x00000044180b7846 */ /* 0x000fca0003800119 */
[----:B------:R-:W-:-:S06]  /*42c0*/  IMAD.WIDE R10, R11, 0x4, R4 ;  /* 0x000000040b0a7825 */ /* 0x000fcc00078e0204 */
[----:B------:R-:W2:Y:S02]  /*42d0*/  LD.E R10, desc[UR14][R10.64] ;  /* 0x0000000e0a0a7980 */ /* 0x000ea4000c101900 */
[----:B--2---:R-:W-:-:S05]  /*42e0*/  FFMA R29, R10, 0.125, R29 ;  /* 0x3e0000000a1d7823 */ /* 0x004fca000000001d */
[----:B------:R4:W-:Y:S02]  /*42f0*/  STG.E desc[UR14][R8.64+0x10], R29 ;  /* 0x0000101d08007986 */ /* 0x0009e4000c10190e */
.L_x_29:
[----:B------:R-:W-:Y:S05]  /*4300*/  BSYNC.RECONVERGENT B2 ;  /* 0x0000000000027941 */ /* 0x000fea0003800200 */
.L_x_28:
        /* <DEDUP_REMOVED lines=10> */
[----:B------:R-:W5:Y:S03]  /*43b0*/  LD.E R10, desc[UR14][R6.64+0x14] ;  /* 0x0000140e060a7980 */ /* 0x000f66000c101900 */
[----:B------:R-:W-:-:S06]  /*43c0*/  IMAD.WIDE R12, R13, 0x4, R4 ;  /* 0x000000040d0c7825 */ /* 0x000fcc00078e0204 */
[----:B------:R-:W1:Y:S01]  /*43d0*/  LD.E R12, desc[UR14][R12.64] ;  /* 0x0000000e0c0c7980 */ /* 0x000e62000c101900 */
[----:B-----5:R-:W-:-:S04]  /*43e0*/  FMUL R11, R10, 0.75 ;  /* 0x3f4000000a0b7820 */ /* 0x020fc80000400000 */
[----:B-1234-:R-:W-:Y:S01]  /*43f0*/  FFMA R29, R12, 0.25, R11 ;  /* 0x3e8000000c1d7823 */ /* 0x01efe2000000000b */
[----:B------:R-:W-:-:S05]  /*4400*/  VIADDMNMX R11, R24, 0x45, R25, PT ;  /* 0x00000045180b7846 */ /* 0x000fca0003800119 */
[----:B------:R-:W-:-:S06]  /*4410*/  IMAD.WIDE R10, R11, 0x4, R4 ;  /* 0x000000040b0a7825 */ /* 0x000fcc00078e0204 */
[----:B------:R-:W2:Y:S02]  /*4420*/  LD.E R10, desc[UR14][R10.64] ;  /* 0x0000000e0a0a7980 */ /* 0x000ea4000c101900 */
[----:B--2---:R-:W-:-:S05]  /*4430*/  FFMA R29, R10, 0.125, R29 ;  /* 0x3e0000000a1d7823 */ /* 0x004fca000000001d */
[----:B------:R1:W-:Y:S02]  /*4440*/  STG.E desc[UR14][R8.64+0x14], R29 ;  /* 0x0000141d08007986 */ /* 0x0003e4000c10190e */
.L_x_31:
[----:B------:R-:W-:Y:S05]  /*4450*/  BSYNC.RECONVERGENT B2 ;  /* 0x0000000000027941 */ /* 0x000fea0003800200 */
.L_x_30:
[----:B------:R-:W-:-:S05]  /*4460*/  VIADD R10, R24, 0x6 ;  /* 0x00000006180a7836 */ /* 0x000fca0000000000 */
[----:B------:R-:W-:-:S13]  /*4470*/  ISETP.GE.U32.AND P0, PT, R10, R23, PT ;  /* 0x000000170a00720c */ /* 0x000fda0003f06070 */
[----:B------:R-:W-:Y:S05]  /*4480*/  @P0 BRA `(.L_x_21) ;  /* 0x0000000000800947 */ /* 0x000fea0003800000 */
[----:B------:R-:W-:Y:S02]  /*4490*/  VIADD R11, R27, 0x6 ;  /* 0x000000061b0b7836 */ /* 0x000fe40000000000 */
[----:B-1234-:R-:W-:-:S03]  /*44a0*/  VIADD R29, R24, 0x7 ;  /* 0x00000007181d7836 */ /* 0x01efc60000000000 */
[----:B------:R-:W-:-:S13]  /*44b0*/  ISETP.GE.AND P0, PT, R11, R26, PT ;  /* 0x0000001a0b00720c */ /* 0x000fda0003f06270 */
[-C--:B------:R-:W-:Y:S01]  /*44c0*/  @!P0 ISETP.GE.AND P1, PT, R10, R25.reuse, PT ;  /* 0x000000190a00820c */ /* 0x080fe20003f26270 */
[----:B------:R-:W2:Y:S03]  /*44d0*/  @!P0 LD.E R12, desc[UR14][R6.64+0x18] ;  /* 0x0000180e060c8980 */ /* 0x000ea6000c101900 */
[----:B------:R-:W-:-:S05]  /*44e0*/  @!P0 SEL R11, R29, R25, !P1 ;  /* 0x000000191d0b8207 */ /* 0x000fca0004800000 */
[----:B------:R-:W-:-:S06]  /*44f0*/  @!P0 IMAD.WIDE R10, R11, 0x4, R4 ;  /* 0x000000040b0a8825 */ /* 0x000fcc00078e0204 */
[----:B------:R-:W3:Y:S01]  /*4500*/  @!P0 LD.E R10, desc[UR14][R10.64] ;  /* 0x0000000e0a0a8980 */ /* 0x000ee2000c101900 */
[----:B--2---:R-:W-:-:S04]  /*4510*/  @!P0 FMUL R13, R12, 0.75 ;  /* 0x3f4000000c0d8820 */ /* 0x004fc80000400000 */
[----:B---3--:R-:W-:Y:S01]  /*4520*/  @!P0 FFMA R10, R10, 0.25, R13 ;  /* 0x3e8000000a0a8823 */ /* 0x008fe2000000000d */
[----:B------:R-:W-:-:S05]  /*4530*/  @!P0 VIADDMNMX R13, R24, 0x46, R25, PT ;  /* 0x00000046180d8846 */ /* 0x000fca0003800119 */
[----:B------:R-:W-:-:S06]  /*4540*/  @!P0 IMAD.WIDE R12, R13, 0x4, R4 ;  /* 0x000000040d0c8825 */ /* 0x000fcc00078e0204 */
[----:B------:R-:W2:Y:S01]  /*4550*/  @!P0 LD.E R13, desc[UR14][R12.64] ;  /* 0x0000000e0c0d8980 */ /* 0x000ea2000c101900 */
[----:B------:R-:W-:Y:S02]  /*4560*/  VIADD R27, R27, 0x7 ;  /* 0x000000071b1b7836 */ /* 0x000fe40000000000 */
[----:B--2---:R-:W-:-:S05]  /*4570*/  @!P0 FFMA R13, R13, 0.125, R10 ;  /* 0x3e0000000d0d8823 */ /* 0x004fca000000000a */
[----:B------:R1:W-:Y:S01]  /*4580*/  @!P0 STG.E desc[UR14][R8.64+0x18], R13 ;  /* 0x0000180d08008986 */ /* 0x0003e2000c10190e */
[----:B------:R-:W-:-:S04]  /*4590*/  ISETP.GE.AND P0, PT, R27, R26, PT ;  /* 0x0000001a1b00720c */ /* 0x000fc80003f06270 */
[----:B------:R-:W-:-:S13]  /*45a0*/  ISETP.GE.U32.OR P0, PT, R29, R23, P0 ;  /* 0x000000171d00720c */ /* 0x000fda0000706470 */
[----:B-1----:R-:W-:Y:S05]  /*45b0*/  @P0 BRA `(.L_x_21) ;  /* 0x0000000000340947 */ /* 0x002fea0003800000 */
[----:B------:R-:W-:Y:S01]  /*45c0*/  VIADD R10, R24, 0x8 ;  /* 0x00000008180a7836 */ /* 0x000fe20000000000 */
[-C--:B------:R-:W-:Y:S01]  /*45d0*/  ISETP.GE.AND P0, PT, R29, R25.reuse, PT ;  /* 0x000000191d00720c */ /* 0x080fe20003f06270 */
[----:B------:R-:W2:Y:S03]  /*45e0*/  LD.E R6, desc[UR14][R6.64+0x1c] ;  /* 0x00001c0e06067980 */ /* 0x000ea6000c101900 */
[----:B------:R-:W-:Y:S02]  /*45f0*/  SEL R13, R10, R25, !P0 ;  /* 0x000000190a0d7207 */ /* 0x000fe40004000000 */
[----:B------:R-:W-:-:S03]  /*4600*/  VIADDMNMX R11, R24, 0x47, R25, PT ;  /* 0x00000047180b7846 */ /* 0x000fc60003800119 */
[----:B------:R-:W-:-:S04]  /*4610*/  IMAD.WIDE R12, R13, 0x4, R4 ;  /* 0x000000040d0c7825 */ /* 0x000fc800078e0204 */
[----:B------:R-:W-:Y:S02]  /*4620*/  IMAD.WIDE R10, R11, 0x4, R4 ;  /* 0x000000040b0a7825 */ /* 0x000fe400078e0204 */
[----:B------:R-:W3:Y:S04]  /*4630*/  LD.E R12, desc[UR14][R12.64] ;  /* 0x0000000e0c0c7980 */ /* 0x000ee8000c101900 */
[----:B------:R-:W4:Y:S01]  /*4640*/  LD.E R10, desc[UR14][R10.64] ;  /* 0x0000000e0a0a7980 */ /* 0x000f22000c101900 */
[----:B--2---:R-:W-:-:S04]  /*4650*/  FMUL R27, R6, 0.75 ;  /* 0x3f400000061b7820 */ /* 0x004fc80000400000 */
[----:B---3--:R-:W-:-:S04]  /*4660*/  FFMA R27, R12, 0.25, R27 ;  /* 0x3e8000000c1b7823 */ /* 0x008fc8000000001b */
[----:B----4-:R-:W-:-:S05]  /*4670*/  FFMA R27, R10, 0.125, R27 ;  /* 0x3e0000000a1b7823 */ /* 0x010fca000000001b */
[----:B------:R1:W-:Y:S02]  /*4680*/  STG.E desc[UR14][R8.64+0x1c], R27 ;  /* 0x00001c1b08007986 */ /* 0x0003e4000c10190e */
.L_x_21:
[----:B------:R-:W-:Y:S05]  /*4690*/  BSYNC.RECONVERGENT B0 ;  /* 0x0000000000007941 */ /* 0x000fea0003800200 */
.L_x_20:
[----:B------:R-:W-:-:S04]  /*46a0*/  IMAD.U32 R7, RZ, RZ, UR16 ;  /* 0x00000010ff077e24 */ /* 0x000fc8000f8e00ff */
[----:B------:R-:W-:-:S05]  /*46b0*/  IMAD R24, R7, 0x8, R24 ;  /* 0x0000000807187824 */ /* 0x000fca00078e0218 */
[----:B------:R-:W-:-:S13]  /*46c0*/  ISETP.GE.U32.AND P0, PT, R24, R23, PT ;  /* 0x000000171800720c */ /* 0x000fda0003f06070 */
[----:B------:R-:W-:Y:S05]  /*46d0*/  @!P0 BRA `(.L_x_32) ;  /* 0xfffffff400688947 */ /* 0x000fea000383ffff */
.L_x_19:
[----:B------:R-:W-:Y:S05]  /*46e0*/  BSYNC.RECONVERGENT B1 ;  /* 0x0000000000017941 */ /* 0x000fea0003800200 */
.L_x_18:
[----:B------:R-:W-:Y:S01]  /*46f0*/  VIADD R17, R17, 0x1 ;  /* 0x0000000111117836 */ /* 0x000fe20000000000 */
[----:B------:R0:W-:Y:S01]  /*4700*/  SYNCS.ARRIVE.TRANS64.A1T0 RZ, [R19+URZ+0x8], RZ ;  /* 0x000008ff13ff79a7 */ /* 0x0001e200081000ff */
[----:B------:R0:W-:Y:S01]  /*4710*/  STL.U8 [R18+0x18], RZ ;  /* 0x000018ff12007387 */ /* 0x0001e20000100000 */
[----:B------:R-:W-:Y:S02]  /*4720*/  UISETP.GE.AND UP0, UPT, UR11, UR17, UPT ;  /* 0x000000110b00728c */ /* 0x000fe4000bf06270 */
[----:B-----5:R-:W-:Y:S01]  /*4730*/  LOP3.LUT R4, R17, 0xff, RZ, 0xc0, !PT ;  /* 0x000000ff11047812 */ /* 0x020fe200078ec0ff */
[----:B------:R-:W-:-:S03]  /*4740*/  UIADD3 UR4, UPT, UPT, UR4, 0x1, URZ ;  /* 0x0000000104047890 */ /* 0x000fc6000fffe0ff */
[----:B------:R-:W-:-:S04]  /*4750*/  ISETP.NE.AND P0, PT, R4, 0x2, PT ;  /* 0x000000020400780c */ /* 0x000fc80003f05270 */
[----:B------:R-:W-:-:S09]  /*4760*/  SEL R17, R17, RZ, P0 ;  /* 0x000000ff11117207 */ /* 0x000fd20000000000 */
[----:B------:R-:W-:Y:S01]  /*4770*/  @!P0 LOP3.LUT R15, R15, 0x2, RZ, 0x3c, !PT ;  /* 0x000000020f0f8812 */ /* 0x000fe200078e3cff */
[----:B0-----:R-:W-:Y:S06]  /*4780*/  BRA.U UP0, `(.L_x_12) ;  /* 0x0000003100847547 */ /* 0x001fec000b800000 */
[----:B------:R-:W0:Y:S01]  /*4790*/  LDCU UR5, c[0x0][0x390] ;  /* 0x00007200ff0577ac */ /* 0x000e220008000800 */
[----:B------:R-:W-:Y:S01]  /*47a0*/  IMAD.U32 R5, RZ, RZ, UR11 ;  /* 0x0000000bff057e24 */ /* 0x000fe2000f8e00ff */
[----:B-1234-:R-:W-:Y:S01]  /*47b0*/  PRMT R9, RZ, 0x7610, R9 ;  /* 0x00007610ff097816 */ /* 0x01efe20000000009 */
[----:B------:R-:W-:-:S03]  /*47c0*/  USHF.L.U32 UR18, UR11, 0xb, URZ ;  /* 0x0000000b0b127899 */ /* 0x000fc600080006ff */
[----:B------:R1:W-:Y:S01]  /*47d0*/  STL [R20], R5 ;  /* 0x0000000514007387 */ /* 0x0003e20000100800 */
[----:B0-----:R-:W-:-:S09]  /*47e0*/  UISETP.GE.AND UP0, UPT, UR18, UR5, UPT ;  /* 0x000000051200728c */ /* 0x001fd2000bf06270 */
[----:B-1----:R-:W-:Y:S05]  /*47f0*/  BRA.U UP0, `(.L_x_33) ;  /* 0x0000003100507547 */ /* 0x002fea000b800000 */
[----:B------:R-:W-:-:S04]  /*4800*/  LOP3.LUT R4, R0, 0xff, RZ, 0xc0, !PT ;  /* 0x000000ff00047812 */ /* 0x000fc800078ec0ff */
[----:B------:R-:W-:Y:S02]  /*4810*/  R2UR UR5, R4 ;  /* 0x00000000040572ca */ /* 0x000fe400000e0000 */
[----:B------:R-:W-:Y:S01]  /*4820*/  CS2R R4, SR_GLOBALTIMERLO ;  /* 0x0000000000047805 */ /* 0x000fe20000015200 */
        /* <DEDUP_REMOVED lines=10> */
.L_x_37:
        /* <DEDUP_REMOVED lines=11> */
.L_x_36:
        /* <DEDUP_REMOVED lines=9> */
.L_x_35:
[----:B------:R-:W0:Y:S02]  /*4a10*/  SYNCS.PHASECHK.TRANS64.TRYWAIT P0, [UR13+0x8], R8 ;  /* 0x00000808ff0075a7 */ /* 0x000e24000800110d */
[----:B0-----:R-:W-:Y:S05]  /*4a20*/  @!P0 BRA `(.L_x_37) ;  /* 0xfffffffc00a88947 */ /* 0x001fea000383ffff */
.L_x_34:
[----:B------:R-:W2:Y:S01]  /*4a30*/  LDL.64 R22, [R22] ;  /* 0x0000000016167983 */ /* 0x000ea20000100a00 */
[----:B------:R-:W0:Y:S01]  /*4a40*/  LDC R5, c[0x0][0x390] ;  /* 0x0000e400ff057b82 */ /* 0x000e220000000800 */
[----:B------:R-:W-:Y:S01]  /*4a50*/  IMAD R4, RZ, RZ, -UR18 ;  /* 0x80000012ff047e24 */ /* 0x000fe2000f8e02ff */
[----:B------:R-:W1:Y:S01]  /*4a60*/  LDCU.64 UR6, c[0x0][0x380] ;  /* 0x00007000ff0677ac */ /* 0x000e620008000a00 */
[----:B------:R-:W-:Y:S01]  /*4a70*/  BSSY.RECONVERGENT B0, `(.L_x_38) ;  /* 0x00002df000007945 */ /* 0x000fe20003800200 */
[----:B------:R-:W-:Y:S02]  /*4a80*/  USHF.L.U32 UR5, UR12, 0x2, URZ ;  /* 0x000000020c057899 */ /* 0x000fe400080006ff */
[----:B-1----:R-:W-:Y:S01]  /*4a90*/  UIMAD.WIDE UR6, UR18, 0x4, UR6 ;  /* 0x00000004120678a5 */ /* 0x002fe2000f8e0206 */
[----:B0-----:R-:W-:-:S04]  /*4aa0*/  VIADDMNMX R4, R4, R5, 0x840, PT ;  /* 0x0000084004047446 */ /* 0x001fc80003800105 */
[----:B------:R-:W-:-:S13]  /*4ab0*/  R2UR UR8, R4 ;  /* 0x00000000040872ca */ /* 0x000fda00000e0000 */
[----:B------:R-:W-:Y:S01]  /*4ac0*/  UIMAD.WIDE UR8, UR8, 0x4, URZ ;  /* 0x00000004080878a5 */ /* 0x000fe2000f8e02ff */
[----:B--2---:R-:W0:Y:S02]  /*4ad0*/  QSPC.E.S P0, RZ, [R22] ;  /* 0x0000000016ff73aa */ /* 0x004e240000000500 */
[----:B0-----:R-:W-:Y:S09]  /*4ae0*/  @!P0 BRA `(.L_x_39) ;  /* 0x0000000000448947 */ /* 0x001ff20003800000 */
[----:B------:R-:W-:-:S13]  /*4af0*/  ISETP.GE.AND P0, PT, R16, UR8, PT ;  /* 0x0000000810007c0c */ /* 0x000fda000bf06270 */
[----:B------:R-:W-:Y:S05]  /*4b00*/  @P0 BRA `(.L_x_40) ;  /* 0x0000002c00540947 */ /* 0x000fea0003800000 */
[----:B------:R-:W-:Y:S01]  /*4b10*/  BSSY.RECONVERGENT B1, `(.L_x_41) ;  /* 0x000000d000017945 */ /* 0x000fe20003800200 */
[----:B------:R-:W-:Y:S01]  /*4b20*/  MOV R23, R22 ;  /* 0x0000001600177202 */ /* 0x000fe20000000f00 */
[----:B------:R-:W-:-:S07]  /*4b30*/  IMAD.MOV.U32 R6, RZ, RZ, R16 ;  /* 0x000000ffff067224 */ /* 0x000fce00078e0010 */
.L_x_42:
[C---:B0-----:R-:W-:Y:S01]  /*4b40*/  IADD3 R4, P0, PT, R6.reuse, UR6, RZ ;  /* 0x0000000606047c10 */ /* 0x041fe2000ff1e0ff */
[----:B------:R-:W-:Y:S02]  /*4b50*/  IMAD.IADD R7, R23, 0x1, R6 ;  /* 0x0000000117077824 */ /* 0x000fe400078e0206 */
[----:B------:R-:W-:Y:S02]  /*4b60*/  VIADD R6, R6, UR5 ;  /* 0x0000000506067c36 */ /* 0x000fe40008000000 */
[----:B------:R-:W-:-:S03]  /*4b70*/  IMAD.X R5, RZ, RZ, UR7, P0 ;  /* 0x00000007ff057e24 */ /* 0x000fc600080e06ff */
[----:B------:R-:W-:Y:S02]  /*4b80*/  ISETP.GE.AND P0, PT, R6, UR8, PT ;  /* 0x0000000806007c0c */ /* 0x000fe4000bf06270 */
[----:B------:R-:W-:Y:S01]  /*4b90*/  @!PT LDS RZ, [RZ] ;  /* 0x00000000fffff984 */ /* 0x000fe20000000800 */
[----:B------:R-:W-:Y:S01]  /*4ba0*/  @!PT LDS RZ, [RZ] ;  /* 0x00000000fffff984 */ /* 0x000fe20000000800 */
[----:B------:R-:W-:Y:S01]  /*4bb0*/  @!PT LDS RZ, [RZ] ;  /* 0x00000000fffff984 */ /* 0x000fe20000000800 */
[----:B------:R0:W-:Y:S11]  /*4bc0*/  LDGSTS.E [R7], desc[UR14][R4.64] ;  /* 0x0000000004077fae */ /* 0x0001f6000b9a100e */
[----:B------:R-:W-:Y:S05]  /*4bd0*/  @!P0 BRA `(.L_x_42) ;  /* 0xfffffffc00d88947 */ /* 0x000fea000383ffff */
[----:B------:R-:W-:Y:S05]  /*4be0*/  BSYNC.RECONVERGENT B1 ;  /* 0x0000000000017941 */ /* 0x000fea0003800200 */
.L_x_41:
[----:B------:R-:W-:Y:S05]  /*4bf0*/  BRA `(.L_x_40) ;  /* 0x0000002c00187947 */ /* 0x000fea0003800000 */
.L_x_39:
[----:B------:R-:W-:Y:S01]  /*4c00*/  IMAD.U32 R4, RZ, RZ, UR9 ;  /* 0x00000009ff047e24 */ /* 0x000fe2000f8e00ff */
[----:B------:R-:W-:-:S04]  /*4c10*/  ISETP.LT.U32.AND P0, PT, R16, UR8, PT ;  /* 0x0000000810007c0c */ /* 0x000fc8000bf01070 */
[----:B------:R-:W-:-:S13]  /*4c20*/  ISETP.GT.U32.AND.EX P0, PT, R4, RZ, PT, P0 ;  /* 0x000000ff0400720c */ /* 0x000fda0003f04100 */
[----:B------:R-:W-:Y:S05]  /*4c30*/  @!P0 BRA `(.L_x_40) ;  /* 0x0000002c00088947 */ /* 0x000fea0003800000 */
[----:B------:R-:W-:Y:S02]  /*4c40*/  IMAD.MOV.U32 R11, RZ, RZ, R16 ;  /* 0x000000ffff0b7224 */ /* 0x000fe400078e0010 */
[----:B------:R-:W-:-:S07]  /*4c50*/  IMAD.MOV.U32 R13, RZ, RZ, RZ ;  /* 0x000000ffff0d7224 */ /* 0x000fce00078e00ff */
.L_x_43:
[----:B------:R-:W-:-:S04]  /*4c60*/  IADD3 R6, P0, PT, R11, UR6, RZ ;  /* 0x000000060b067c10 */ /* 0x000fc8000ff1e0ff */
[----:B0-----:R-:W-:-:S05]  /*4c70*/  IADD3.X R7, PT, PT, R13, UR7, RZ, P0, !PT ;  /* 0x000000070d077c10 */ /* 0x001fca00087fe4ff */
[----:B------:R-:W2:Y:S01]  /*4c80*/  LDG.E R9, desc[UR14][R6.64] ;  /* 0x0000000e06097981 */ /* 0x000ea2000c1e1900 */
[----:B------:R-:W-:Y:S02]  /*4c90*/  IADD3 R4, P0, PT, R22, R11, RZ ;  /* 0x0000000b16047210 */ /* 0x000fe40007f1e0ff */
[----:B------:R-:W-:-:S03]  /*4ca0*/  IADD3 R8, P1, PT, R11, UR5, RZ ;  /* 0x000000050b087c10 */ /* 0x000fc6000ff3e0ff */
[--C-:B------:R-:W-:Y:S01]  /*4cb0*/  IMAD.X R5, R23, 0x1, R13.reuse, P0 ;  /* 0x0000000117057824 */ /* 0x100fe200000e060d */
[----:B------:R-:W-:Y:S01]  /*4cc0*/  ISETP.GE.U32.AND P0, PT, R8, UR8, PT ;  /* 0x0000000808007c0c */ /* 0x000fe2000bf06070 */
[----:B------:R-:W-:-:S05]  /*4cd0*/  IMAD.X R13, RZ, RZ, R13, P1 ;  /* 0x000000ffff0d7224 */ /* 0x000fca00008e060d */
[----:B------:R-:W-:Y:S01]  /*4ce0*/  ISETP.GE.U32.AND.EX P0, PT, R13, UR9, PT, P0 ;  /* 0x000000090d007c0c */ /* 0x000fe2000bf06100 */
        /* <DEDUP_REMOVED lines=9> */
[----:B------:R-:W-:-:S04]  /*4d80*/  ISETP.GE.U32.AND P0, PT, R8, UR8, PT ;  /* 0x0000000808007c0c */ /* 0x000fc8000bf06070 */
[----:B------:R-:W-:Y:S01]  /*4d90*/  ISETP.GE.U32.AND.EX P0, PT, R13, UR9, PT, P0 ;  /* 0x000000090d007c0c */ /* 0x000fe2000bf06100 */
        /* <DEDUP_REMOVED lines=680> */
[----:B------:R-:W-:-:S04]  /*7820*/  ISETP.GE.U32.AND P0, PT, R11, UR8, PT ;  /* 0x000000080b007c0c */ /* 0x000fc8000bf06070 */
[----:B------:R-:W-:Y:S01]  /*7830*/  ISETP.GE.U32.AND.EX P0, PT, R13, UR9, PT, P0 ;  /* 0x000000090d007c0c */ /* 0x000fe2000bf06100 */
[----:B--2---:R0:W-:-:S12]  /*7840*/  ST.E desc[UR14][R4.64], R7 ;  /* 0x0000000704007985 */ /* 0x0041d8000c10190e */
[----:B------:R-:W-:Y:S05]  /*7850*/  @!P0 BRA `(.L_x_43) ;  /* 0xffffffd400008947 */ /* 0x000fea000383ffff */
.L_x_40:
[----:B------:R-:W-:Y:S05]  /*7860*/  BSYNC.RECONVERGENT B0 ;  /* 0x0000000000007941 */ /* 0x000fea0003800200 */
.L_x_38:
[----:B------:R-:W-:Y:S01]  /*7870*/  NOP ;  /* 0x0000000000007918 */ /* 0x000fe20000000000 */
[----:B------:R-:W-:Y:S01]  /*7880*/  SYNCS.ARRIVE.TRANS64.RED.A0T1 RZ, [UR13], RZ ;  /* 0x000000ffffff79a7 */ /* 0x000fe2000820040d */
[----:B------:R-:W-:Y:S01]  /*7890*/  VIADD R0, R0, 0x1 ;  /* 0x0000000100007836 */ /* 0x000fe20000000000 */
[----:B------:R-:W-:Y:S01]  /*78a0*/  ARRIVES.LDGSTSBAR.64.TRANSCNT [UR13] ;  /* 0x00000000ff0079b0 */ /* 0x000fe20008002a0d */
[----:B------:R-:W-:Y:S01]  /*78b0*/  NOP ;  /* 0x0000000000007918 */ /* 0x000fe20000000000 */
[----:B------:R-:W-:Y:S02]  /*78c0*/  SYNCS.ARRIVE.TRANS64.A1T0 RZ, [UR13], RZ ;  /* 0x000000ffffff79a7 */ /* 0x000fe4000810000d */
[----:B01234-:R-:W-:Y:S01]  /*78d0*/  LOP3.LUT R4, R0, 0xff, RZ, 0xc0, !PT ;  /* 0x000000ff00047812 */ /* 0x01ffe200078ec0ff */
[----:B------:R-:W-:-:S03]  /*78e0*/  IMAD.MOV.U32 R9, RZ, RZ, 0x1 ;  /* 0x00000001ff097424 */ /* 0x000fc600078e00ff */
[----:B------:R-:W-:-:S04]  /*78f0*/  ISETP.NE.AND P0, PT, R4, 0x2, PT ;  /* 0x000000020400780c */ /* 0x000fc80003f05270 */
[----:B------:R-:W-:Y:S02]  /*7900*/  SEL R4, RZ, 0x1, P0 ;  /* 0x00000001ff047807 */ /* 0x000fe40000000000 */
[----:B------:R-:W-:Y:S02]  /*7910*/  SEL R0, R0, RZ, P0 ;  /* 0x000000ff00007207 */ /* 0x000fe40000000000 */
[----:B------:R-:W-:-:S04]  /*7920*/  LOP3.LUT R4, R15, R4, RZ, 0x3c, !PT ;  /* 0x000000040f047212 */ /* 0x000fc800078e3cff */
[----:B------:R-:W-:-:S07]  /*7930*/  PRMT R15, R4, 0x7610, R15 ;  /* 0x00007610040f7816 */ /* 0x000fce000000000f */
.L_x_33:
[----:B------:R-:W0:Y:S01]  /*7940*/  LDCU UR5, c[0x0][0x390] ;  /* 0x00007200ff0577ac */ /* 0x000e220008000800 */
[----:B------:R1:W-:Y:S01]  /*7950*/  STL.U8 [R18+0x18], R9 ;  /* 0x0000180912007387 */ /* 0x0003e20000100000 */
[----:B0-----:R-:W-:Y:S02]  /*7960*/  UISETP.GE.AND UP0, UPT, UR18, UR5, UPT ;  /* 0x000000051200728c */ /* 0x001fe4000bf06270 */
[----:B------:R-:W-:-:S09]  /*7970*/  UIADD3 UR5, UPT, UPT, UR11, 0x1, URZ ;  /* 0x000000010b057890 */ /* 0x000fd2000fffe0ff */
[----:B------:R-:W-:-:S07]  /*7980*/  @UP0 UIADD3 UR5, UPT, UPT, UR11, URZ, URZ ;  /* 0x000000ff0b050290 */ /* 0x000fce000fffe0ff */
[----:B-1----:R-:W-:-:S05]  /*7990*/  UMOV UR11, UR5 ;  /* 0x00000005000b7c82 */ /* 0x002fca0008000000 */
.L_x_12:
[----:B------:R-:W-:Y:S01]  /*79a0*/  UISETP.GE.AND UP0, UPT, UR4, UR10, UPT ;  /* 0x0000000a0400728c */ /* 0x000fe2000bf06270 */
[----:B------:R-:W-:-:S08]  /*79b0*/  LOP3.LUT R3, R3, 0x1, RZ, 0xc, !PT ;  /* 0x0000000103037812 */ /* 0x000fd000078e0cff */
[----:B------:R-:W-:Y:S05]  /*79c0*/  BRA.U !UP0, `(.L_x_44) ;  /* 0xffffffbd08bc7547 */ /* 0x000fea000b83ffff */
[----:B------:R-:W-:-:S13]  /*79d0*/  LOP3.LUT P0, RZ, R15, 0x4, RZ, 0xc0, !PT ;  /* 0x000000040fff7812 */ /* 0x000fda000780c0ff */
[----:B------:R-:W-:Y:S05]  /*79e0*/  @!P0 EXIT ;  /* 0x000000000000894d */ /* 0x000fea0003800000 */
[----:B------:R-:W0:Y:S01]  /*79f0*/  S2R R3, SR_CgaCtaId ;  /* 0x0000000000037919 */ /* 0x000e220000008800 */
[----:B------:R-:W-:Y:S01]  /*7a00*/  MOV R0, 0x400 ;  /* 0x0000040000007802 */ /* 0x000fe20000000f00 */
[----:B------:R-:W5:Y:S01]  /*7a10*/  S2R R7, SR_SWINHI ;  /* 0x0000000000077919 */ /* 0x000f620000002f00 */
[----:B-1234-:R-:W1:Y:S02]  /*7a20*/  S2R R9, SR_LANEID ;  /* 0x0000000000097919 */ /* 0x01ee640000000000 */
[----:B0-----:R-:W-:-:S04]  /*7a30*/  LEA R6, R3, R0, 0x18 ;  /* 0x0000000003067211 */ /* 0x001fc800078ec0ff */
[----:B------:R-:W-:Y:S02]  /*7a40*/  MOV R4, R6 ;  /* 0x0000000600047202 */ /* 0x000fe40000000f00 */
[----:B-----5:R-:W-:Y:S02]  /*7a50*/  MOV R5, R7 ;  /* 0x0000000700057202 */ /* 0x020fe40000000f00 */
[----:B------:R-:W-:Y:S02]  /*7a60*/  VOTE.ANY R7, PT, PT ;  /* 0x0000000000077806 */ /* 0x000fe400038e0100 */
[----:B------:R-:W-:Y:S02]  /*7a70*/  IADD3 R2, P0, PT, R4, 0x20, RZ ;  /* 0x0000002004027810 */ /* 0x000fe40007f1e0ff */
[----:B------:R-:W-:Y:S05]  /*7a80*/  WARPSYNC R7 ;  /* 0x0000000007007348 */ /* 0x000fea0003800000 */
[----:B------:R-:W-:-:S04]  /*7a90*/  IMAD.X R3, RZ, RZ, R5, P0 ;  /* 0x000000ffff037224 */ /* 0x000fc800000e0605 */
[----:B------:R-:W0:Y:S02]  /*7aa0*/  MATCH.ANY.U64 R2, R2 ;  /* 0x00000000020273a1 */ /* 0x000e2400000e8200 */
[----:B0-----:R-:W0:Y:S08]  /*7ab0*/  BREV R0, R2 ;  /* 0x0000000200007301 */ /* 0x001e300000000000 */
[----:B0-----:R-:W1:Y:S02]  /*7ac0*/  FLO.U32.SH R0, R0 ;  /* 0x0000000000007300 */ /* 0x001e6400000e0400 */
[----:B-1----:R-:W-:-:S13]  /*7ad0*/  ISETP.NE.AND P0, PT, R9, R0, PT ;  /* 0x000000000900720c */ /* 0x002fda0003f05270 */
[----:B------:R-:W-:Y:S05]  /*7ae0*/  @P0 EXIT ;  /* 0x000000000000094d */ /* 0x000fea0003800000 */
[----:B------:R-:W0:Y:S02]  /*7af0*/  POPC R2, R2 ;  /* 0x0000000200027309 */ /* 0x000e240000000000 */
[----:B0-----:R-:W-:Y:S01]  /*7b00*/  IMAD.MOV R3, RZ, RZ, -R2 ;  /* 0x000000ffff037224 */ /* 0x001fe200078e0a02 */
[----:B------:R-:W-:Y:S01]  /*7b10*/  @!PT LDS RZ, [RZ] ;  /* 0x00000000fffff984 */ /* 0x000fe20000000800 */
[----:B------:R-:W-:Y:S01]  /*7b20*/  @!PT LDS RZ, [RZ] ;  /* 0x00000000fffff984 */ /* 0x000fe20000000800 */
[----:B------:R-:W-:Y:S01]  /*7b30*/  @!PT LDS RZ, [RZ] ;  /* 0x00000000fffff984 */ /* 0x000fe20000000800 */
[----:B------:R-:W-:Y:S01]  /*7b40*/  @!PT LDS RZ, [RZ] ;  /* 0x00000000fffff984 */ /* 0x000fe20000000800 */
[----:B------:R0:W-:Y:S06]  /*7b50*/  MEMBAR.SC.CTA ;  /* 0x0000000000007992 */ /* 0x0001ec0000000000 */
[----:B0-----:R-:W2:Y:S02]  /*7b60*/  ATOM.E.ADD.STRONG.SM PT, R5, desc[UR14][R4.64+0x20], R3 ;  /* 0x800020030405798a */ /* 0x001ea400081eb10e */
[----:B--2---:R-:W-:Y:S01]  /*7b70*/  NOP ;  /* 0x0000000000007918 */ /* 0x004fe20000000000 */
[----:B------:R-:W-:-:S13]  /*7b80*/  ISETP.NE.AND P0, PT, R5, R2, PT ;  /* 0x000000020500720c */ /* 0x000fda0003f05270 */
[----:B------:R-:W-:Y:S05]  /*7b90*/  @P0 EXIT ;  /* 0x000000000000094d */ /* 0x000fea0003800000 */
[----:B------:R-:W0:Y:S02]  /*7ba0*/  SYNCS.CCTL.IV [R6+URZ] ;  /* 0x00000000060079b1 */ /* 0x000e2400080000ff */
[----:B0-----:R-:W0:Y:S02]  /*7bb0*/  SYNCS.CCTL.IV [R6+URZ+0x8] ;  /* 0x00000800060079b1 */ /* 0x001e2400080000ff */
[----:B0-----:R-:W0:Y:S02]  /*7bc0*/  SYNCS.CCTL.IV [R6+URZ+0x10] ;  /* 0x00001000060079b1 */ /* 0x001e2400080000ff */
[----:B0-----:R-:W-:Y:S01]  /*7bd0*/  SYNCS.CCTL.IV [R6+URZ+0x18] ;  /* 0x00001800060079b1 */ /* 0x001fe200080000ff */
[----:B------:R-:W-:Y:S05]  /*7be0*/  EXIT ;  /* 0x000000000000794d */ /* 0x000fea0003800000 */
.L_x_45:
[----:B------:R-:W-:-:S00]  /*7bf0*/  BRA `(.L_x_45) ;  /* 0xfffffffc00fc7947 */ /* 0x000fc0000383ffff */
[----:B------:R-:W-:-:S00]  /*7c00*/  NOP ;  /* 0x0000000000007918 */ /* 0x000fc00000000000 */
[----:B------:R-:W-:-:S00]  /*7c10*/  NOP ;  /* 0x0000000000007918 */ /* 0x000fc00000000000 */
[----:B------:R-:W-:-:S00]  /*7c20*/  NOP ;  /* 0x0000000000007918 */ /* 0x000fc00000000000 */
[----:B------:R-:W-:-:S00]  /*7c30*/  NOP ;  /* 0x0000000000007918 */ /* 0x000fc00000000000 */
[----:B------:R-:W-:-:S00]  /*7c40*/  NOP ;  /* 0x0000000000007918 */ /* 0x000fc00000000000 */
[----:B------:R-:W-:-:S00]  /*7c50*/  NOP ;  /* 0x0000000000007918 */ /* 0x000fc00000000000 */
[----:B------:R-:W-:-:S00]  /*7c60*/  NOP ;  /* 0x0000000000007918 */ /* 0x000fc00000000000 */
[----:B------:R-:W-:-:S00]  /*7c70*/  NOP ;  /* 0x0000000000007918 */ /* 0x000fc00000000000 */
.L_x_81:


//--------------------- .text._ZN36_GLOBAL__N__baffd14a_4_k_cu_a89873fb18tma_2d_copy_kernelEPKfPfii --------------------------
	.section	.text._ZN36_GLOBAL__N__baffd14a_4_k_cu_a89873fb18tma_2d_copy_kernelEPKfPfii,"ax",@progbits
	.align	128
.text._ZN36_GLOBAL__N__baffd14a_4_k_cu_a89873fb18tma_2d_copy_kernelEPKfPfii:
        .type           _ZN36_GLOBAL__N__baffd14a_4_k_cu_a89873fb18tma_2d_copy_kernelEPKfPfii,@function
        .size           _ZN36_GLOBAL__N__baffd14a_4_k_cu_a89873fb18tma_2d_copy_kernelEPKfPfii,(.L_x_82 - _ZN36_GLOBAL__N__baffd14a_4_k_cu_a89873fb18tma_2d_copy_kernelEPKfPfii)
        .other          _ZN36_GLOBAL__N__baffd14a_4_k_cu_a89873fb18tma_2d_copy_kernelEPKfPfii,@"STO_CUDA_ENTRY STV_DEFAULT"
_ZN36_GLOBAL__N__baffd14a_4_k_cu_a89873fb18tma_2d_copy_kernelEPKfPfii:
[----:B------:R-:W-:Y:S01]  /*0000*/  LDC R1, c[0x0][0x37c] ;  /* 0x0000df00ff017b82 */ /* 0x000fe20000000800 */
[----:B------:R-:W0:Y:S07]  /*0010*/  S2R R12, SR_TID.X ;  /* 0x00000000000c7919 */ /* 0x000e2e0000002100 */
[----:B------:R-:W1:Y:S01]  /*0020*/  LDC R4, c[0x0][0x360] ;  /* 0x0000d800ff047b82 */ /* 0x000e620000000800 */
[----:B------:R-:W2:Y:S01]  /*0030*/  LDCU.64 UR10, c[0x0][0x358] ;  /* 0x00006b00ff0a77ac */ /* 0x000ea20008000a00 */
[----:B------:R-:W-:Y:S01]  /*0040*/  BSSY.RECONVERGENT B0, `(.L_x_46) ;  /* 0x0000026000007945 */ /* 0x000fe20003800200 */
[----:B------:R-:W0:Y:S01]  /*0050*/  S2R R7, SR_TID.Y ;  /* 0x0000000000077919 */ /* 0x000e220000002200 */
[----:B------:R-:W3:Y:S04]  /*0060*/  S2R R0, SR_TID.Z ;  /* 0x0000000000007919 */ /* 0x000ee80000002300 */
[----:B------:R-:W3:Y:S01]  /*0070*/  LDC R11, c[0x0][0x364] ;  /* 0x0000d900ff0b7b82 */ /* 0x000ee20000000800 */
[----:B------:R-:W4:Y:S01]  /*0080*/  S2R R10, SR_CTAID.X ;  /* 0x00000000000a7919 */ /* 0x000f220000002500 */
[----:B0-----:R-:W-:Y:S01]  /*0090*/  LOP3.LUT P0, RZ, R12, R7, RZ, 0xfc, !PT ;  /* 0x000000070cff7212 */ /* 0x001fe2000780fcff */
[----:B---3--:R-:W-:-:S02]  /*00a0*/  IMAD R3, R11, R0, R7 ;  /* 0x000000000b037224 */ /* 0x008fc400078e0207 */
[C---:B-1----:R-:W-:Y:S02]  /*00b0*/  IMAD R11, R4.reuse, R11, RZ ;  /* 0x0000000b040b7224 */ /* 0x042fe400078e02ff */
[----:B------:R-:W-:-:S08]  /*00c0*/  IMAD R3, R4, R3, RZ ;  /* 0x0000000304037224 */ /* 0x000fd000078e02ff */
[----:B------:R-:W0:Y:S01]  /*00d0*/  @!P0 S2R R5, SR_CgaCtaId ;  /* 0x0000000000058919 */ /* 0x000e220000008800 */
[----:B------:R-:W-:Y:S02]  /*00e0*/  @!P0 MOV R0, 0x400 ;  /* 0x0000040000008802 */ /* 0x000fe40000000f00 */
[----:B------:R-:W-:Y:S02]  /*00f0*/  LOP3.LUT P1, RZ, R3, R12, RZ, 0xfc, !PT ;  /* 0x0000000c03ff7212 */ /* 0x000fe4000782fcff */
[----:B0-----:R-:W-:Y:S02]  /*0100*/  @!P0 LEA R5, R5, R0, 0x18 ;  /* 0x0000000005058211 */ /* 0x001fe400078ec0ff */
[----:B------:R-:W0:Y:S03]  /*0110*/  S2R R0, SR_CTAID.Y ;  /* 0x0000000000007919 */ /* 0x000e260000002600 */
[----:B------:R1:W-:Y:S04]  /*0120*/  @!P0 STS.128 [R5+0x4400], RZ ;  /* 0x004400ff05008388 */ /* 0x0003e80000000c00 */
[----:B------:R1:W-:Y:S01]  /*0130*/  @!P0 STS.64 [R5+0x4410], RZ ;  /* 0x004410ff05008388 */ /* 0x0003e20000000a00 */
[----:B------:R-:W-:Y:S06]  /*0140*/  BAR.SYNC.DEFER_BLOCKING 0x0 ;  /* 0x0000000000007b1d */ /* 0x000fec0000010000 */
[----:B--2-4-:R-:W-:Y:S05]  /*0150*/  @P1 BRA `(.L_x_47) ;  /* 0x0000000000501947 */ /* 0x014fea0003800000 */
[----:B------:R-:W1:Y:S01]  /*0160*/  LDC R2, c[0x0][0x368] ;  /* 0x0000da00ff027b82 */ /* 0x000e620000000800 */
[----:B------:R-:W-:Y:S02]  /*0170*/  UMOV UR4, 0x400 ;  /* 0x0000040000047882 */ /* 0x000fe40000000000 */
[----:B------:R-:W-:-:S05]  /*0180*/  UIADD3 UR4, UPT, UPT, UR4, 0x4400, URZ ;  /* 0x0000440004047890 */ /* 0x000fca000fffe0ff */
[----:B------:R-:W2:Y:S08]  /*0190*/  S2UR UR8, SR_CgaCtaId ;  /* 0x00000000000879c3 */ /* 0x000eb00000008800 */
[----:B------:R-:W3:Y:S01]  /*01a0*/  S2UR UR9, SR_SWINHI ;  /* 0x00000000000979c3 */ /* 0x000ee20000002f00 */
[----:B-1----:R-:W-:-:S05]  /*01b0*/  IMAD R5, R11, R2, RZ ;  /* 0x000000020b057224 */ /* 0x002fca00078e02ff */
[----:B------:R-:W-:Y:S01]  /*01c0*/  R2UR UR6, R5 ;  /* 0x00000000050672ca */ /* 0x000fe200000e0000 */
[----:B--2---:R-:W-:-:S07]  /*01d0*/  ULEA UR8, UR8, UR4, 0x18 ;  /* 0x0000000408087291 */ /* 0x004fce000f8ec0ff */
[----:B------:R-:W-:Y:S01]  /*01e0*/  UMOV UR4, UR8 ;  /* 0x0000000800047c82 */ /* 0x000fe20008000000 */
[----:B---3--:R-:W-:-:S04]  /*01f0*/  UMOV UR5, UR9 ;  /* 0x0000000900057c82 */ /* 0x008fc80008000000 */
[----:B------:R-:W-:-:S04]  /*0200*/  UIADD3 UR6, UPT, UPT, -UR6, 0x100000, URZ ;  /* 0x0010000006067890 */ /* 0x000fc8000fffe1ff */
[----:B------:R-:W-:Y:S02]  /*0210*/  USHF.L.U32 UR7, UR6, 0xb, URZ ;  /* 0x0000000b06077899 */ /* 0x000fe400080006ff */
[----:B------:R-:W-:Y:S01]  /*0220*/  USHF.L.U32 UR6, UR6, 0x1, URZ ;  /* 0x0000000106067899 */ /* 0x000fe200080006ff */
[----:B------:R-:W-:Y:S02]  /*0230*/  IMAD.U32 R2, RZ, RZ, UR4 ;  /* 0x00000004ff027e24 */ /* 0x000fe4000f8e00ff */
[----:B------:R-:W-:Y:S01]  /*0240*/  IMAD.U32 R3, RZ, RZ, UR5 ;  /* 0x00000005ff037e24 */ /* 0x000fe2000f8e00ff */
[----:B------:R-:W1:Y:S08]  /*0250*/  FENCE.VIEW.ASYNC.S ;  /* 0x00000000000073c6 */ /* 0x000e700000000000 */
[----:B-1----:R2:W1:Y:S01]  /*0260*/  SYNCS.EXCH.64 URZ, [UR8+0x8], UR6 ;  /* 0x0000080608ff75b2 */ /* 0x0024620008000100 */
[----:B------:R2:W1:Y:S02]  /*0270*/  SYNCS.EXCH.64 URZ, [UR8], UR6 ;  /* 0x0000000608ff75b2 */ /* 0x0004640008000100 */
[----:B-1----:R2:W-:Y:S01]  /*0280*/  ST.E.STRONG.SM desc[UR10][R2.64+0x10], R5 ;  /* 0x0000100502007985 */ /* 0x0025e2000c10b90a */
[----:B------:R-:W-:Y:S01]  /*0290*/  NOP ;  /* 0x0000000000007918 */ /* 0x000fe20000000000 */
.L_x_47:
[----:B--2---:R-:W-:Y:S05]  /*02a0*/  BSYNC.RECONVERGENT B0 ;  /* 0x0000000000007941 */ /* 0x004fea0003800200 */
.L_x_46:
[----:B------:R-:W-:Y:S01]  /*02b0*/  BAR.SYNC.DEFER_BLOCKING 0x0 ;  /* 0x0000000000007b1d */ /* 0x000fe20000010000 */
[----:B------:R-:W-:Y:S01]  /*02c0*/  IMAD R7, R7, R4, RZ ;  /* 0x0000000407077224 */ /* 0x000fe200078e02ff */
[----:B------:R-:W-:-:S06]  /*02d0*/  CS2R R2, SR_GLOBALTIMERLO ;  /* 0x0000000000027805 */ /* 0x000fcc0000015200 */
[----:B------:R-:W2:Y:S01]  /*02e0*/  S2UR UR5, SR_CgaCtaId ;  /* 0x00000000000579c3 */ /* 0x000ea20000008800 */
[----:B------:R-:W-:Y:S01]  /*02f0*/  UMOV UR4, 0x400 ;  /* 0x0000040000047882 */ /* 0x000fe20000000000 */
[----:B------:R-:W-:Y:S01]  /*0300*/  IMAD.MOV.U32 R4, RZ, RZ, 0x1 ;  /* 0x00000001ff047424 */ /* 0x000fe200078e00ff */
[----:B------:R-:W-:-:S04]  /*0310*/  UIADD3 UR4, UPT, UPT, UR4, 0x4400, URZ ;  /* 0x0000440004047890 */ /* 0x000fc8000fffe0ff */
[----:B------:R-:W-:Y:S01]  /*0320*/  SHF.L.U32 R4, R4, 0x1f, RZ ;  /* 0x0000001f04047819 */ /* 0x000fe200000006ff */
[----:B--2---:R-:W-:-:S09]  /*0330*/  ULEA UR6, UR5, UR4, 0x18 ;  /* 0x0000000405067291 */ /* 0x004fd2000f8ec0ff */
[----:B------:R-:W2:Y:S02]  /*0340*/  SYNCS.PHASECHK.TRANS64.TRYWAIT P0, [UR6+0x8], R4 ;  /* 0x00000804ff0075a7 */ /* 0x000ea40008001106 */
[----:B--2---:R-:W-:Y:S05]  /*0350*/  @P0 BRA `(.L_x_48) ;  /* 0x0000000000640947 */ /* 0x004fea0003800000 */
[----:B------:R-:W-:Y:S01]  /*0360*/  IMAD.MOV.U32 R6, RZ, RZ, 0x1 ;  /* 0x00000001ff067424 */ /* 0x000fe200078e00ff */
[----:B------:R-:W-:-:S04]  /*0370*/  UMOV UR4, URZ ;  /* 0x000000ff00047c82 */ /* 0x000fc80008000000 */
[----:B------:R-:W-:-:S07]  /*0380*/  SHF.L.U32 R6, R6, 0x1f, RZ ;  /* 0x0000001f06067819 */ /* 0x000fce00000006ff */
.L_x_51:
[----:B------:R-:W-:-:S11]  /*0390*/  UISETP.GT.AND UP0, UPT, UR4, 0xf, UPT ;  /* 0x0000000f0400788c */ /* 0x000fd6000bf04270 */
[----:B------:R-:W-:Y:S01]  /*03a0*/  @!UP0 UIADD3 UR4, UPT, UPT, UR4, 0x1, URZ ;  /* 0x0000000104048890 */ /* 0x000fe2000fffe0ff */
[----:B------:R-:W-:Y:S11]  /*03b0*/  BRA.U !UP0, `(.L_x_49) ;  /* 0x0000000108447547 */ /* 0x000ff6000b800000 */
[----:B-1----:R-:W-:-:S06]  /*03c0*/  CS2R R4, SR_GLOBALTIMERLO ;  /* 0x0000000000047805 */ /* 0x002fcc0000015200 */
[----:B------:R-:W-:-:S05]  /*03d0*/  IADD3 R9, P0, PT, -R2, R4, RZ ;  /* 0x0000000402097210 */ /* 0x000fca0007f1e1ff */
[----:B------:R-:W-:Y:S01]  /*03e0*/  IMAD.X R5, R5, 0x1, ~R3, P0 ;  /* 0x0000000105057824 */ /* 0x000fe200000e0e03 */
[----:B------:R-:W-:-:S04]  /*03f0*/  ISETP.GE.U32.AND P0, PT, R9, 0x3d0900, PT ;  /* 0x003d09000900780c */ /* 0x000fc80003f06070 */
[----:B------:R-:W-:-:S13]  /*0400*/  ISETP.GE.AND.EX P0, PT, R5, RZ, PT, P0 ;  /* 0x000000ff0500720c */ /* 0x000fda0003f06300 */
[----:B------:R-:W-:Y:S05]  /*0410*/  @!P0 BRA `(.L_x_50) ;  /* 0x0000000000088947 */ /* 0x000fea0003800000 */
[----:B------:R-:W-:Y:S05]  /*0420*/  NANOSLEEP 0xf4240 ;  /* 0x000f42400000795d */ /* 0x000fea0003800000 */
[----:B------:R-:W-:Y:S05]  /*0430*/  BRA `(.L_x_49) ;  /* 0x0000000000247947 */ /* 0x000fea0003800000 */
.L_x_50:
        /* <DEDUP_REMOVED lines=9> */
.L_x_49:
[----:B------:R-:W2:Y:S02]  /*04d0*/  SYNCS.PHASECHK.TRANS64.TRYWAIT P0, [UR6+0x8], R6 ;  /* 0x00000806ff0075a7 */ /* 0x000ea40008001106 */
[----:B--2---:R-:W-:Y:S05]  /*04e0*/  @!P0 BRA `(.L_x_51) ;  /* 0xfffffffc00a88947 */ /* 0x004fea000383ffff */
.L_x_48:
[----:B------:R-:W-:Y:S01]  /*04f0*/  IMAD.IADD R12, R7, 0x1, R12 ;  /* 0x00000001070c7824 */ /* 0x000fe200078e020c */
[----:B------:R-:W2:Y:S01]  /*0500*/  LDCU.64 UR4, c[0x0][0x390] ;  /* 0x00007200ff0477ac */ /* 0x000ea20008000a00 */
[----:B------:R-:W-:Y:S03]  /*0510*/  BSSY.RECONVERGENT B0, `(.L_x_52) ;  /* 0x000008a000007945 */ /* 0x000fe60003800200 */
[----:B------:R-:W-:-:S13]  /*0520*/  ISETP.GT.U32.AND P0, PT, R12, 0xfff, PT ;  /* 0x00000fff0c00780c */ /* 0x000fda0003f04070 */
[----:B------:R-:W-:Y:S05]  /*0530*/  @P0 BRA `(.L_x_53) ;  /* 0x00000008001c0947 */ /* 0x000fea0003800000 */
[----:B------:R-:W3:Y:S01]  /*0540*/  I2F.U32.RP R7, R11 ;  /* 0x0000000b00077306 */ /* 0x000ee20000209000 */
[C-C-:B------:R-:W-:Y:S01]  /*0550*/  IMAD.IADD R4, R11.reuse, 0x1, R12.reuse ;  /* 0x000000010b047824 */ /* 0x140fe200078e020c */
[----:B------:R-:W-:Y:S01]  /*0560*/  ISETP.NE.U32.AND P2, PT, R11, RZ, PT ;  /* 0x000000ff0b00720c */ /* 0x000fe20003f45070 */
[----:B------:R-:W-:Y:S01]  /*0570*/  IMAD.MOV R9, RZ, RZ, -R11 ;  /* 0x000000ffff097224 */ /* 0x000fe200078e0a0b */
[----:B------:R-:W-:Y:S01]  /*0580*/  BSSY.RECONVERGENT B1, `(.L_x_54) ;  /* 0x0000037000017945 */ /* 0x000fe20003800200 */
[----:B------:R-:W-:Y:S01]  /*0590*/  IMAD.MOV.U32 R20, RZ, RZ, R12 ;  /* 0x000000ffff147224 */ /* 0x000fe200078e000c */
[C---:B------:R-:W-:Y:S02]  /*05a0*/  ISETP.GE.U32.AND P0, PT, R4.reuse, 0x1000, PT ;  /* 0x000010000400780c */ /* 0x040fe40003f06070 */
[----:B-1----:R-:W-:Y:S02]  /*05b0*/  VIMNMX.U32 R5, PT, PT, R4, 0x1000, !PT ;  /* 0x0000100004057848 */ /* 0x002fe40007fe0000 */
[----:B------:R-:W-:-:S04]  /*05c0*/  SEL R6, RZ, 0x1, P0 ;  /* 0x00000001ff067807 */ /* 0x000fc80000000000 */
[----:B------:R-:W-:Y:S01]  /*05d0*/  IADD3 R4, PT, PT, R5, -R4, -R6 ;  /* 0x8000000405047210 */ /* 0x000fe20007ffe806 */
[----:B---3--:R-:W1:Y:S02]  /*05e0*/  MUFU.RCP R7, R7 ;  /* 0x0000000700077308 */ /* 0x008e640000001000 */
[----:B-1----:R-:W-:-:S06]  /*05f0*/  VIADD R2, R7, 0xffffffe ;  /* 0x0ffffffe07027836 */ /* 0x002fcc0000000000 */
[----:B------:R1:W3:Y:S02]  /*0600*/  F2I.FTZ.U32.TRUNC.NTZ R3, R2 ;  /* 0x0000000200037305 */ /* 0x0002e4000021f000 */
[----:B-1----:R-:W-:Y:S02]  /*0610*/  IMAD.MOV.U32 R2, RZ, RZ, RZ ;  /* 0x000000ffff027224 */ /* 0x002fe400078e00ff */
[----:B---3--:R-:W-:-:S04]  /*0620*/  IMAD R9, R9, R3, RZ ;  /* 0x0000000309097224 */ /* 0x008fc800078e02ff */
[----:B------:R-:W-:-:S06]  /*0630*/  IMAD.HI.U32 R3, R3, R9, R2 ;  /* 0x0000000903037227 */ /* 0x000fcc00078e0002 */
[----:B------:R-:W-:-:S04]  /*0640*/  IMAD.HI.U32 R3, R3, R4, RZ ;  /* 0x0000000403037227 */ /* 0x000fc800078e00ff */
[----:B------:R-:W-:-:S04]  /*0650*/  IMAD.MOV R2, RZ, RZ, -R3 ;  /* 0x000000ffff027224 */ /* 0x000fc800078e0a03 */
[----:B------:R-:W-:-:S05]  /*0660*/  IMAD R4, R11, R2, R4 ;  /* 0x000000020b047224 */ /* 0x000fca00078e0204 */
[----:B------:R-:W-:-:S13]  /*0670*/  ISETP.GE.U32.AND P0, PT, R4, R11, PT ;  /* 0x0000000b0400720c */ /* 0x000fda0003f06070 */
[----:B------:R-:W-:Y:S02]  /*0680*/  @P0 IMAD.IADD R4, R4, 0x1, -R11 ;  /* 0x0000000104040824 */ /* 0x000fe400078e0a0b */
[----:B------:R-:W-:-:S03]  /*0690*/  @P0 VIADD R3, R3, 0x1 ;  /* 0x0000000103030836 */ /* 0x000fc60000000000 */
[----:B------:R-:W-:-:S13]  /*06a0*/  ISETP.GE.U32.AND P1, PT, R4, R11, PT ;  /* 0x0000000b0400720c */ /* 0x000fda0003f26070 */
[----:B------:R-:W-:Y:S01]  /*06b0*/  @P1 VIADD R3, R3, 0x1 ;  /* 0x0000000103031836 */ /* 0x000fe20000000000 */
[----:B------:R-:W-:-:S05]  /*06c0*/  @!P2 LOP3.LUT R3, RZ, R11, RZ, 0x33, !PT ;  /* 0x0000000bff03a212 */ /* 0x000fca00078e33ff */
[----:B------:R-:W-:-:S05]  /*06d0*/  IMAD.IADD R13, R6, 0x1, R3 ;  /* 0x00000001060d7824 */ /* 0x000fca00078e0203 */
[----:B------:R-:W-:-:S04]  /*06e0*/  LOP3.LUT R2, R13, 0x3, RZ, 0xc0, !PT ;  /* 0x000000030d027812 */ /* 0x000fc800078ec0ff */
[----:B------:R-:W-:-:S13]  /*06f0*/  ISETP.NE.AND P0, PT, R2, 0x3, PT ;  /* 0x000000030200780c */ /* 0x000fda0003f05270 */
[----:B------:R-:W-:Y:S05]  /*0700*/  @!P0 BRA `(.L_x_55) ;  /* 0x0000000000788947 */ /* 0x000fea0003800000 */
[----:B------:R-:W1:Y:S01]  /*0710*/  LDC.64 R2, c[0x0][0x380] ;  /* 0x0000e000ff027b82 */ /* 0x000e620000000a00 */
[----:B------:R-:W-:Y:S02]  /*0720*/  VIADD R6, R13, 0x1 ;  /* 0x000000010d067836 */ /* 0x000fe40000000000 */
[----:B------:R-:W-:-:S03]  /*0730*/  IMAD.MOV.U32 R20, RZ, RZ, R12 ;  /* 0x000000ffff147224 */ /* 0x000fc600078e000c */
[----:B------:R-:W-:Y:S02]  /*0740*/  LOP3.LUT R6, R6, 0x3, RZ, 0xc0, !PT ;  /* 0x0000000306067812 */ /* 0x000fe400078ec0ff */
[----:B------:R-:W3:Y:S03]  /*0750*/  LDC.64 R4, c[0x0][0x390] ;  /* 0x0000e400ff047b82 */ /* 0x000ee60000000a00 */
[----:B------:R-:W-:-:S07]  /*0760*/  IMAD.MOV R8, RZ, RZ, -R6 ;  /* 0x000000ffff087224 */ /* 0x000fce00078e0a06 */
.L_x_58:
[----:B------:R-:W-:Y:S01]  /*0770*/  LOP3.LUT R14, R20, 0x3f, RZ, 0xc0, !PT ;  /* 0x0000003f140e7812 */ /* 0x000fe200078ec0ff */
[----:B------:R-:W-:Y:S01]  /*0780*/  VIADD R8, R8, 0x1 ;  /* 0x0000000108087836 */ /* 0x000fe20000000000 */
[----:B0-----:R-:W-:Y:S01]  /*0790*/  SHF.R.U32.HI R9, RZ, 0x6, R20 ;  /* 0x00000006ff097819 */ /* 0x001fe20000011614 */
[----:B------:R-:W-:Y:S02]  /*07a0*/  BSSY.RECONVERGENT B2, `(.L_x_56) ;  /* 0x0000012000027945 */ /* 0x000fe40003800200 */
[----:B------:R-:W-:Y:S01]  /*07b0*/  IMAD R6, R10, 0x40, R14 ;  /* 0x000000400a067824 */ /* 0x000fe200078e020e */
[----:B------:R-:W-:Y:S01]  /*07c0*/  ISETP.NE.AND P1, PT, R8, RZ, PT ;  /* 0x000000ff0800720c */ /* 0x000fe20003f25270 */
[----:B0-----:R-:W-:-:S03]  /*07d0*/  IMAD R7, R0, 0x40, R9 ;  /* 0x0000004000077824 */ /* 0x001fc600078e0209 */
[----:B---3--:R-:W-:-:S04]  /*07e0*/  ISETP.GE.AND P0, PT, R6, R5, PT ;  /* 0x000000050600720c */ /* 0x008fc80003f06270 */
[----:B------:R-:W-:-:S13]  /*07f0*/  ISETP.GE.OR P0, PT, R7, R4, P0 ;  /* 0x000000040700720c */ /* 0x000fda0000706670 */
[----:B------:R-:W-:Y:S05]  /*0800*/  @P0 BRA `(.L_x_57) ;  /* 0x00000000002c0947 */ /* 0x000fea0003800000 */
[----:B------:R-:W0:Y:S01]  /*0810*/  S2R R16, SR_CgaCtaId ;  /* 0x0000000000107919 */ /* 0x000e220000008800 */
[----:B------:R-:W-:Y:S01]  /*0820*/  MOV R15, 0x400 ;  /* 0x00000400000f7802 */ /* 0x000fe20000000f00 */
[----:B------:R-:W-:-:S04]  /*0830*/  IMAD R7, R7, R5, R6 ;  /* 0x0000000507077224 */ /* 0x000fc800078e0206 */
[----:B-1----:R-:W-:Y:S01]  /*0840*/  IMAD.WIDE.U32 R6, R7, 0x4, R2 ;  /* 0x0000000407067825 */ /* 0x002fe200078e0002 */
[----:B0-----:R-:W-:-:S05]  /*0850*/  LEA R16, R16, R15, 0x18 ;  /* 0x0000000f10107211 */ /* 0x001fca00078ec0ff */
[----:B------:R-:W-:-:S04]  /*0860*/  IMAD R9, R9, 0x110, R16 ;  /* 0x0000011009097824 */ /* 0x000fc800078e0210 */
[----:B------:R-:W-:-:S05]  /*0870*/  IMAD R9, R14, 0x4, R9 ;  /* 0x000000040e097824 */ /* 0x000fca00078e0209 */
[----:B------:R-:W-:Y:S01]  /*0880*/  @!PT LDS RZ, [RZ] ;  /* 0x00000000fffff984 */ /* 0x000fe20000000800 */
[----:B------:R-:W-:Y:S01]  /*0890*/  @!PT LDS RZ, [RZ] ;  /* 0x00000000fffff984 */ /* 0x000fe20000000800 */
[----:B------:R-:W-:Y:S01]  /*08a0*/  @!PT LDS RZ, [RZ] ;  /* 0x00000000fffff984 */ /* 0x000fe20000000800 */
[----:B------:R0:W-:Y:S02]  /*08b0*/  LDGSTS.E [R9], desc[UR10][R6.64] ;  /* 0x0000000006097fae */ /* 0x0001e4000b9a100a */
.L_x_57:
[----:B--2---:R-:W-:Y:S05]  /*08c0*/  BSYNC.RECONVERGENT B2 ;  /* 0x0000000000027941 */ /* 0x004fea0003800200 */
.L_x_56:
[----:B------:R-:W-:Y:S01]  /*08d0*/  IMAD.IADD R20, R11, 0x1, R20 ;  /* 0x000000010b147824 */ /* 0x000fe200078e0214 */
[----:B------:R-:W-:Y:S06]  /*08e0*/  @P1 BRA `(.L_x_58) ;  /* 0xfffffffc00a01947 */ /* 0x000fec000383ffff */
.L_x_55:
[----:B--2---:R-:W-:Y:S05]  /*08f0*/  BSYNC.RECONVERGENT B1 ;  /* 0x0000000000017941 */ /* 0x004fea0003800200 */
.L_x_54:
[----:B------:R-:W-:-:S13]  /*0900*/  ISETP.GE.U32.AND P0, PT, R13, 0x3, PT ;  /* 0x000000030d00780c */ /* 0x000fda0003f06070 */
[----:B------:R-:W-:Y:S05]  /*0910*/  @!P0 BRA `(.L_x_53) ;  /* 0x0000000400248947 */ /* 0x000fea0003800000 */
[C-C-:B------:R-:W-:Y:S02]  /*0920*/  IMAD R18, R11.reuse, 0x2, R20.reuse ;  /* 0x000000020b127824 */ /* 0x140fe400078e0214 */
[C-C-:B------:R-:W-:Y:S02]  /*0930*/  IMAD R16, R11.reuse, 0x3, R20.reuse ;  /* 0x000000030b107824 */ /* 0x140fe400078e0214 */
[----:B------:R-:W-:-:S07]  /*0940*/  IMAD.IADD R14, R11, 0x1, R20 ;  /* 0x000000010b0e7824 */ /* 0x000fce00078e0214 */
.L_x_59:
[----:B---3--:R-:W-:Y:S02]  /*0950*/  LOP3.LUT R13, R20, 0x3f, RZ, 0xc0, !PT ;  /* 0x0000003f140d7812 */ /* 0x008fe400078ec0ff */
[----:B0-----:R-:W-:Y:S02]  /*0960*/  SHF.R.U32.HI R9, RZ, 0x6, R20 ;  /* 0x00000006ff097819 */ /* 0x001fe40000011614 */
[----:B------:R-:W-:Y:S01]  /*0970*/  LOP3.LUT R15, R14, 0x3f, RZ, 0xc0, !PT ;  /* 0x0000003f0e0f7812 */ /* 0x000fe200078ec0ff */
[----:B------:R-:W-:Y:S01]  /*0980*/  IMAD R4, R10, 0x40, R13 ;  /* 0x000000400a047824 */ /* 0x000fe200078e020d */
[----:B------:R-:W-:Y:S01]  /*0990*/  SHF.R.U32.HI R7, RZ, 0x6, R14 ;  /* 0x00000006ff077819 */ /* 0x000fe2000001160e */
[----:B------:R-:W-:Y:S01]  /*09a0*/  IMAD R27, R0, 0x40, R9 ;  /* 0x00000040001b7824 */ /* 0x000fe200078e0209 */
[----:B------:R-:W-:Y:S01]  /*09b0*/  LOP3.LUT R17, R18, 0x3f, RZ, 0xc0, !PT ;  /* 0x0000003f12117812 */ /* 0x000fe200078ec0ff */
[----:B------:R-:W-:Y:S01]  /*09c0*/  IMAD R26, R10, 0x40, R15 ;  /* 0x000000400a1a7824 */ /* 0x000fe200078e020f */
[----:B------:R-:W-:Y:S01]  /*09d0*/  ISETP.GE.AND P0, PT, R4, UR5, PT ;  /* 0x0000000504007c0c */ /* 0x000fe2000bf06270 */
[----:B------:R-:W-:Y:S01]  /*09e0*/  IMAD R25, R0, 0x40, R7 ;  /* 0x0000004000197824 */ /* 0x000fe200078e0207 */
[----:B------:R-:W-:Y:S01]  /*09f0*/  SHF.R.U32.HI R5, RZ, 0x6, R18 ;  /* 0x00000006ff057819 */ /* 0x000fe20000011612 */
[----:B------:R-:W-:Y:S01]  /*0a00*/  IMAD R23, R10, 0x40, R17 ;  /* 0x000000400a177824 */ /* 0x000fe200078e0211 */
[----:B------:R-:W-:Y:S01]  /*0a10*/  ISETP.GE.OR P0, PT, R27, UR4, P0 ;  /* 0x000000041b007c0c */ /* 0x000fe20008706670 */
[C---:B------:R-:W-:Y:S01]  /*0a20*/  IMAD R14, R11.reuse, 0x4, R14 ;  /* 0x000000040b0e7824 */ /* 0x040fe200078e020e */
[----:B------:R-:W-:Y:S01]  /*0a30*/  ISETP.GE.AND P1, PT, R26, UR5, PT ;  /* 0x000000051a007c0c */ /* 0x000fe2000bf26270 */
[----:B------:R-:W-:Y:S01]  /*0a40*/  IMAD R24, R0, 0x40, R5 ;  /* 0x0000004000187824 */ /* 0x000fe200078e0205 */
[----:B------:R-:W-:Y:S01]  /*0a50*/  LOP3.LUT R19, R16, 0x3f, RZ, 0xc0, !PT ;  /* 0x0000003f10137812 */ /* 0x000fe200078ec0ff */
[----:B------:R-:W-:Y:S01]  /*0a60*/  IMAD R18, R11, 0x4, R18 ;  /* 0x000000040b127824 */ /* 0x000fe200078e0212 */
[----:B-1----:R-:W-:-:S02]  /*0a70*/  SHF.R.U32.HI R3, RZ, 0x6, R16 ;  /* 0x00000006ff037819 */ /* 0x002fc40000011610 */
[----:B------:R-:W-:Y:S01]  /*0a80*/  ISETP.GE.OR P1, PT, R25, UR4, P1 ;  /* 0x0000000419007c0c */ /* 0x000fe20008f26670 */
[----:B------:R-:W-:Y:S01]  /*0a90*/  IMAD R21, R10, 0x40, R19 ;  /* 0x000000400a157824 */ /* 0x000fe200078e0213 */
[----:B------:R-:W-:Y:S01]  /*0aa0*/  ISETP.GE.AND P2, PT, R23, UR5, PT ;  /* 0x0000000517007c0c */ /* 0x000fe2000bf46270 */
[----:B------:R-:W-:Y:S01]  /*0ab0*/  IMAD R2, R0, 0x40, R3 ;  /* 0x0000004000027824 */ /* 0x000fe200078e0203 */
[----:B------:R-:W-:Y:S01]  /*0ac0*/  IADD3 R20, PT, PT, R11, R20, R11 ;  /* 0x000000140b147210 */ /* 0x000fe20007ffe00b */
[----:B------:R-:W0:Y:S01]  /*0ad0*/  @!P0 S2R R8, SR_CgaCtaId ;  /* 0x0000000000088919 */ /* 0x000e220000008800 */
[----:B------:R-:W-:Y:S01]  /*0ae0*/  ISETP.GE.OR P2, PT, R24, UR4, P2 ;  /* 0x0000000418007c0c */ /* 0x000fe20009746670 */
[----:B------:R-:W-:Y:S01]  /*0af0*/  @!P0 IMAD R27, R27, UR5, R4 ;  /* 0x000000051b1b8c24 */ /* 0x000fe2000f8e0204 */
[----:B------:R-:W-:Y:S02]  /*0b00*/  ISETP.GE.AND P3, PT, R21, UR5, PT ;  /* 0x0000000515007c0c */ /* 0x000fe4000bf66270 */
[----:B------:R-:W-:-:S02]  /*0b10*/  @!P0 MOV R29, 0x400 ;  /* 0x00000400001d8802 */ /* 0x000fc40000000f00 */
[----:B------:R-:W-:Y:S01]  /*0b20*/  ISETP.GE.OR P3, PT, R2, UR4, P3 ;  /* 0x0000000402007c0c */ /* 0x000fe20009f66670 */
[----:B------:R-:W1:Y:S01]  /*0b30*/  @!P1 S2R R6, SR_CgaCtaId ;  /* 0x0000000000069919 */ /* 0x000e620000008800 */
[----:B------:R-:W-:Y:S01]  /*0b40*/  @!P1 IMAD R25, R25, UR5, R26 ;  /* 0x0000000519199c24 */ /* 0x000fe2000f8e021a */
[C---:B------:R-:W-:Y:S02]  /*0b50*/  IADD3 R20, PT, PT, R11.reuse, R20, R11 ;  /* 0x000000140b147210 */ /* 0x040fe40007ffe00b */
[----:B------:R-:W-:Y:S02]  /*0b60*/  LEA R16, R11, R16, 0x2 ;  /* 0x000000100b107211 */ /* 0x000fe400078e10ff */
[----:B------:R-:W2:Y:S01]  /*0b70*/  @!P2 S2R R22, SR_CgaCtaId ;  /* 0x000000000016a919 */ /* 0x000ea20000008800 */
[----:B------:R-:W-:-:S05]  /*0b80*/  @!P2 IMAD R23, R24, UR5, R23 ;  /* 0x000000051817ac24 */ /* 0x000fca000f8e0217 */
[----:B------:R-:W3:Y:S01]  /*0b90*/  @!P3 S2R R4, SR_CgaCtaId ;  /* 0x000000000004b919 */ /* 0x000ee20000008800 */
[----:B------:R-:W-:Y:S01]  /*0ba0*/  @!P3 IMAD R21, R2, UR5, R21 ;  /* 0x000000050215bc24 */ /* 0x000fe2000f8e0215 */
[----:B0-----:R-:W-:Y:S02]  /*0bb0*/  @!P0 LEA R8, R8, R29, 0x18 ;  /* 0x0000001d08088211 */ /* 0x001fe400078ec0ff */
[----:B------:R-:W-:-:S03]  /*0bc0*/  @!P1 MOV R29, 0x400 ;  /* 0x00000400001d9802 */ /* 0x000fc60000000f00 */
[----:B------:R-:W-:Y:S01]  /*0bd0*/  @!P0 IMAD R8, R9, 0x110, R8 ;  /* 0x0000011009088824 */ /* 0x000fe200078e0208 */
[----:B-1----:R-:W-:-:S03]  /*0be0*/  @!P1 LEA R6, R6, R29, 0x18 ;  /* 0x0000001d06069211 */ /* 0x002fc600078ec0ff */
[----:B------:R-:W-:Y:S01]  /*0bf0*/  @!P0 IMAD R13, R13, 0x4, R8 ;  /* 0x000000040d0d8824 */ /* 0x000fe200078e0208 */
[----:B------:R-:W-:Y:S01]  /*0c00*/  @!P2 MOV R29, 0x400 ;  /* 0x00000400001da802 */ /* 0x000fe20000000f00 */
[----:B------:R-:W0:Y:S01]  /*0c10*/  @!P1 LDC.64 R8, c[0x0][0x380] ;  /* 0x0000e000ff089b82 */ /* 0x000e220000000a00 */
[----:B------:R-:W-:Y:S02]  /*0c20*/  @!P1 IMAD R6, R7, 0x110, R6 ;  /* 0x0000011007069824 */ /* 0x000fe400078e0206 */
[----:B--2---:R-:W-:Y:S02]  /*0c30*/  @!P2 LEA R22, R22, R29, 0x18 ;  /* 0x0000001d1616a211 */ /* 0x004fe400078ec0ff */
[----:B------:R-:W-:Y:S01]  /*0c40*/  @!P3 MOV R29, 0x400 ;  /* 0x00000400001db802 */ /* 0x000fe20000000f00 */
[----:B------:R-:W-:Y:S02]  /*0c50*/  @!P1 IMAD R15, R15, 0x4, R6 ;  /* 0x000000040f0f9824 */ /* 0x000fe400078e0206 */
[----:B------:R-:W-:Y:S01]  /*0c60*/  @!P2 IMAD R22, R5, 0x110, R22 ;  /* 0x000001100516a824 */ /* 0x000fe200078e0216 */
[----:B---3--:R-:W-:Y:S01]  /*0c70*/  @!P3 LEA R4, R4, R29, 0x18 ;  /* 0x0000001d0404b211 */ /* 0x008fe200078ec0ff */
[----:B------:R-:W1:Y:S02]  /*0c80*/  @!P2 LDC.64 R6, c[0x0][0x380] ;  /* 0x0000e000ff06ab82 */ /* 0x000e640000000a00 */
[----:B------:R-:W-:-:S02]  /*0c90*/  @!P2 IMAD R17, R17, 0x4, R22 ;  /* 0x000000041111a824 */ /* 0x000fc400078e0216 */
[----:B------:R-:W-:-:S04]  /*0ca0*/  @!P3 IMAD R24, R3, 0x110, R4 ;  /* 0x000001100318b824 */ /* 0x000fc800078e0204 */
[----:B------:R-:W2:Y:S01]  /*0cb0*/  @!P0 LDC.64 R4, c[0x0][0x380] ;  /* 0x0000e000ff048b82 */ /* 0x000ea20000000a00 */
[----:B------:R-:W-:Y:S02]  /*0cc0*/  @!P3 IMAD R19, R19, 0x4, R24 ;  /* 0x000000041313b824 */ /* 0x000fe400078e0218 */
[----:B0-----:R-:W-:-:S05]  /*0cd0*/  @!P1 IMAD.WIDE.U32 R8, R25, 0x4, R8 ;  /* 0x0000000419089825 */ /* 0x001fca00078e0008 */
[----:B------:R-:W0:Y:S01]  /*0ce0*/  @!P3 LDC.64 R2, c[0x0][0x380] ;  /* 0x0000e000ff02bb82 */ /* 0x000e220000000a00 */
[----:B-1----:R-:W-:-:S04]  /*0cf0*/  @!P2 IMAD.WIDE.U32 R6, R23, 0x4, R6 ;  /* 0x000000041706a825 */ /* 0x002fc800078e0006 */
[----:B--2---:R-:W-:-:S05]  /*0d00*/  @!P0 IMAD.WIDE.U32 R4, R27, 0x4, R4 ;  /* 0x000000041b048825 */ /* 0x004fca00078e0004 */
[----:B------:R-:W-:Y:S01]  /*0d10*/  @!PT LDS RZ, [RZ] ;  /* 0x00000000fffff984 */ /* 0x000fe20000000800 */
[----:B------:R-:W-:Y:S01]  /*0d20*/  @!PT LDS RZ, [RZ] ;  /* 0x00000000fffff984 */ /* 0x000fe20000000800 */
[----:B------:R-:W-:Y:S01]  /*0d30*/  @!PT LDS RZ, [RZ] ;  /* 0x00000000fffff984 */ /* 0x000fe20000000800 */
[----:B------:R3:W-:Y:S01]  /*0d40*/  @!P0 LDGSTS.E [R13], desc[UR10][R4.64] ;  /* 0x00000000040d8fae */ /* 0x0007e2000b9a100a */
[----:B------:R-:W-:Y:S01]  /*0d50*/  ISETP.GE.U32.AND P0, PT, R20, 0x1000, PT ;  /* 0x000010001400780c */ /* 0x000fe20003f06070 */
[----:B0-----:R-:W-:Y:S02]  /*0d60*/  @!P3 IMAD.WIDE.U32 R2, R21, 0x4, R2 ;  /* 0x000000041502b825 */ /* 0x001fe400078e0002 */
[----:B------:R3:W-:Y:S04]  /*0d70*/  @!P1 LDGSTS.E [R15], desc[UR10][R8.64] ;  /* 0x00000000080f9fae */ /* 0x0007e8000b9a100a */
[----:B------:R3:W-:Y:S04]  /*0d80*/  @!P2 LDGSTS.E [R17], desc[UR10][R6.64] ;  /* 0x000000000611afae */ /* 0x0007e8000b9a100a */
[----:B------:R3:W-:Y:S02]  /*0d90*/  @!P3 LDGSTS.E [R19], desc[UR10][R2.64] ;  /* 0x000000000213bfae */ /* 0x0007e4000b9a100a */
[----:B------:R-:W-:Y:S05]  /*0da0*/  @!P0 BRA `(.L_x_59) ;  /* 0xfffffff800e88947 */ /* 0x000fea000383ffff */
.L_x_53:
[----:B--2---:R-:W-:Y:S05]  /*0db0*/  BSYNC.RECONVERGENT B0 ;  /* 0x0000000000007941 */ /* 0x004fea0003800200 */
.L_x_52:
[----:B------:R-:W-:Y:S01]  /*0dc0*/  NOP ;  /* 0x0000000000007918 */ /* 0x000fe20000000000 */
[----:B------:R-:W-:Y:S01]  /*0dd0*/  SYNCS.ARRIVE.TRANS64.RED.A0T1 RZ, [UR6], RZ ;  /* 0x000000ffffff79a7 */ /* 0x000fe20008200406 */
[----:B------:R-:W-:Y:S01]  /*0de0*/  ARRIVES.LDGSTSBAR.64.TRANSCNT [UR6] ;  /* 0x00000000ff0079b0 */ /* 0x000fe20008002a06 */
[----:B------:R-:W-:Y:S01]  /*0df0*/  NOP ;  /* 0x0000000000007918 */ /* 0x000fe20000000000 */
[----:B------:R-:W-:Y:S01]  /*0e00*/  SYNCS.ARRIVE.TRANS64.A1T0 RZ, [UR6], RZ ;  /* 0x000000ffffff79a7 */ /* 0x000fe20008100006 */
[----:B-1-3--:R-:W-:Y:S02]  /*0e10*/  CS2R R2, SR_GLOBALTIMERLO ;  /* 0x0000000000027805 */ /* 0x00afe40000015200 */
[----:B------:R-:W-:-:S04]  /*0e20*/  SHF.L.U32 R4, RZ, 0x1f, RZ ;  /* 0x0000001fff047819 */ /* 0x000fc800000006ff */
[----:B------:R-:W1:Y:S02]  /*0e30*/  SYNCS.PHASECHK.TRANS64.TRYWAIT P0, [UR6], R4 ;  /* 0x00000004ff0075a7 */ /* 0x000e640008001106 */
[----:B-1----:R-:W-:Y:S05]  /*0e40*/  @P0 BRA `(.L_x_60) ;  /* 0x0000000000600947 */ /* 0x002fea0003800000 */
[----:B0-----:R-:W-:Y:S01]  /*0e50*/  SHF.L.U32 R6, RZ, 0x1f, RZ ;  /* 0x0000001fff067819 */ /* 0x001fe200000006ff */
[----:B------:R-:W-:-:S06]  /*0e60*/  UMOV UR4, URZ ;  /* 0x000000ff00047c82 */ /* 0x000fcc0008000000 */
.L_x_63:
        /* <DEDUP_REMOVED lines=11> */
.L_x_62:
        /* <DEDUP_REMOVED lines=9> */
.L_x_61:
[----:B------:R-:W0:Y:S02]  /*0fb0*/  SYNCS.PHASECHK.TRANS64.TRYWAIT P0, [UR6], R6 ;  /* 0x00000006ff0075a7 */ /* 0x000e240008001106 */
[----:B0-----:R-:W-:Y:S05]  /*0fc0*/  @!P0 BRA `(.L_x_63) ;  /* 0xfffffffc00a88947 */ /* 0x001fea000383ffff */
.L_x_60:
[----:B------:R-:W-:Y:S01]  /*0fd0*/  BAR.SYNC.DEFER_BLOCKING 0x0 ;  /* 0x0000000000007b1d */ /* 0x000fe20000010000 */
[----:B------:R-:W-:-:S05]  /*0fe0*/  ISETP.GT.U32.AND P0, PT, R12, 0xfff, PT ;  /* 0x00000fff0c00780c */ /* 0x000fca0003f04070 */
[----:B------:R-:W-:Y:S08]  /*0ff0*/  BSSY.RECONVERGENT B0, `(.L_x_64) ;  /* 0x0000090000007945 */ /* 0x000ff00003800200 */
[----:B------:R-:W-:Y:S05]  /*1000*/  @P0 BRA `(.L_x_65) ;  /* 0x0000000800380947 */ /* 0x000fea0003800000 */
[----:B0-----:R-:W0:Y:S01]  /*1010*/  I2F.U32.RP R7, R11 ;  /* 0x0000000b00077306 */ /* 0x001e220000209000 */
[C---:B------:R-:W-:Y:S01]  /*1020*/  IMAD.IADD R4, R11.reuse, 0x1, R12 ;  /* 0x000000010b047824 */ /* 0x040fe200078e020c */
[----:B------:R-:W-:Y:S01]  /*1030*/  ISETP.NE.U32.AND P2, PT, R11, RZ, PT ;  /* 0x000000ff0b00720c */ /* 0x000fe20003f45070 */
[----:B------:R-:W-:Y:S01]  /*1040*/  IMAD.MOV R9, RZ, RZ, -R11 ;  /* 0x000000ffff097224 */ /* 0x000fe200078e0a0b */
[----:B------:R-:W-:Y:S02]  /*1050*/  BSSY.RECONVERGENT B1, `(.L_x_66) ;  /* 0x0000033000017945 */ /* 0x000fe40003800200 */
[C---:B------:R-:W-:Y:S02]  /*1060*/  ISETP.GE.U32.AND P0, PT, R4.reuse, 0x1000, PT ;  /* 0x000010000400780c */ /* 0x040fe40003f06070 */
[----:B------:R-:W-:Y:S02]  /*1070*/  VIMNMX.U32 R5, PT, PT, R4, 0x1000, !PT ;  /* 0x0000100004057848 */ /* 0x000fe40007fe0000 */
[----:B------:R-:W-:-:S04]  /*1080*/  SEL R6, RZ, 0x1, P0 ;  /* 0x00000001ff067807 */ /* 0x000fc80000000000 */
[----:B------:R-:W-:Y:S01]  /*1090*/  IADD3 R4, PT, PT, R5, -R4, -R6 ;  /* 0x8000000405047210 */ /* 0x000fe20007ffe806 */
[----:B0-----:R-:W0:Y:S02]  /*10a0*/  MUFU.RCP R7, R7 ;  /* 0x0000000700077308 */ /* 0x001e240000001000 */
[----:B0-----:R-:W-:-:S06]  /*10b0*/  VIADD R2, R7, 0xffffffe ;  /* 0x0ffffffe07027836 */ /* 0x001fcc0000000000 */
[----:B------:R0:W1:Y:S02]  /*10c0*/  F2I.FTZ.U32.TRUNC.NTZ R3, R2 ;  /* 0x0000000200037305 */ /* 0x000064000021f000 */
[----:B0-----:R-:W-:Y:S02]  /*10d0*/  IMAD.MOV.U32 R2, RZ, RZ, RZ ;  /* 0x000000ffff027224 */ /* 0x001fe400078e00ff */
[----:B-1----:R-:W-:-:S04]  /*10e0*/  IMAD R9, R9, R3, RZ ;  /* 0x0000000309097224 */ /* 0x002fc800078e02ff */
        /* <DEDUP_REMOVED lines=14> */
[----:B------:R-:W0:Y:S01]  /*11d0*/  LDC.64 R4, c[0x0][0x388] ;  /* 0x0000e200ff047b82 */ /* 0x000e220000000a00 */
[----:B------:R-:W-:-:S05]  /*11e0*/  VIADD R6, R15, 0x1 ;  /* 0x000000010f067836 */ /* 0x000fca0000000000 */
[----:B------:R-:W-:Y:S02]  /*11f0*/  LOP3.LUT R6, R6, 0x3, RZ, 0xc0, !PT ;  /* 0x0000000306067812 */ /* 0x000fe400078ec0ff */
[----:B------:R-:W1:Y:S03]  /*1200*/  LDC.64 R2, c[0x0][0x390] ;  /* 0x0000e400ff027b82 */ /* 0x000e660000000a00 */
[----:B------:R-:W-:-:S07]  /*1210*/  IMAD.MOV R8, RZ, RZ, -R6 ;  /* 0x000000ffff087224 */ /* 0x000fce00078e0a06 */
.L_x_70:
[----:B-1----:R-:W-:Y:S01]  /*1220*/  LOP3.LUT R9, R12, 0x3f, RZ, 0xc0, !PT ;  /* 0x0000003f0c097812 */ /* 0x002fe200078ec0ff */
[----:B------:R-:W-:Y:S01]  /*1230*/  VIADD R8, R8, 0x1 ;  /* 0x0000000108087836 */ /* 0x000fe20000000000 */
[----:B------:R-:W-:Y:S01]  /*1240*/  SHF.R.U32.HI R7, RZ, 0x6, R12 ;  /* 0x00000006ff077819 */ /* 0x000fe2000001160c */
[----:B------:R-:W-:Y:S02]  /*1250*/  BSSY.RECONVERGENT B2, `(.L_x_68) ;  /* 0x0000010000027945 */ /* 0x000fe40003800200 */
[----:B------:R-:W-:Y:S01]  /*1260*/  IMAD R14, R10, 0x40, R9 ;  /* 0x000000400a0e7824 */ /* 0x000fe200078e0209 */
[----:B------:R-:W-:Y:S01]  /*1270*/  ISETP.NE.AND P1, PT, R8, RZ, PT ;  /* 0x000000ff0800720c */ /* 0x000fe20003f25270 */
[----:B------:R-:W-:-:S03]  /*1280*/  IMAD R13, R0, 0x40, R7 ;  /* 0x00000040000d7824 */ /* 0x000fc600078e0207 */
[----:B-1----:R-:W-:-:S04]  /*1290*/  ISETP.GE.AND P0, PT, R14, R3, PT ;  /* 0x000000030e00720c */ /* 0x002fc80003f06270 */
[----:B------:R-:W-:-:S13]  /*12a0*/  ISETP.GE.OR P0, PT, R13, R2, P0 ;  /* 0x000000020d00720c */ /* 0x000fda0000706670 */
[----:B------:R-:W-:Y:S05]  /*12b0*/  @P0 BRA `(.L_x_69) ;  /* 0x0000000000240947 */ /* 0x000fea0003800000 */
[----:B------:R-:W1:Y:S01]  /*12c0*/  S2R R17, SR_CgaCtaId ;  /* 0x0000000000117919 */ /* 0x000e620000008800 */
[----:B------:R-:W-:-:S04]  /*12d0*/  MOV R6, 0x400 ;  /* 0x0000040000067802 */ /* 0x000fc80000000f00 */
[----:B-1----:R-:W-:-:S05]  /*12e0*/  LEA R6, R17, R6, 0x18 ;  /* 0x0000000611067211 */ /* 0x002fca00078ec0ff */
[----:B------:R-:W-:Y:S02]  /*12f0*/  IMAD R6, R7, 0x110, R6 ;  /* 0x0000011007067824 */ /* 0x000fe400078e0206 */
[----:B------:R-:W-:Y:S02]  /*1300*/  IMAD R7, R13, R3, R14 ;  /* 0x000000030d077224 */ /* 0x000fe400078e020e */
[----:B------:R-:W-:Y:S02]  /*1310*/  IMAD R9, R9, 0x4, R6 ;  /* 0x0000000409097824 */ /* 0x000fe400078e0206 */
[----:B0-----:R-:W-:-:S04]  /*1320*/  IMAD.WIDE.U32 R6, R7, 0x4, R4 ;  /* 0x0000000407067825 */ /* 0x001fc800078e0004 */
[----:B------:R-:W0:Y:S04]  /*1330*/  LDS R9, [R9] ;  /* 0x0000000009097984 */ /* 0x000e280000000800 */
[----:B0-----:R1:W-:Y:S02]  /*1340*/  STG.E desc[UR10][R6.64], R9 ;  /* 0x0000000906007986 */ /* 0x0013e4000c10190a */
.L_x_69:
[----:B------:R-:W-:Y:S05]  /*1350*/  BSYNC.RECONVERGENT B2 ;  /* 0x0000000000027941 */ /* 0x000fea0003800200 */
.L_x_68:
[----:B------:R-:W-:Y:S01]  /*1360*/  IMAD.IADD R12, R11, 0x1, R12 ;  /* 0x000000010b0c7824 */ /* 0x000fe200078e020c */
[----:B------:R-:W-:Y:S06]  /*1370*/  @P1 BRA `(.L_x_70) ;  /* 0xfffffffc00a81947 */ /* 0x000fec000383ffff */
.L_x_67:
[----:B------:R-:W-:Y:S05]  /*1380*/  BSYNC.RECONVERGENT B1 ;  /* 0x0000000000017941 */ /* 0x000fea0003800200 */
.L_x_66:
[----:B------:R-:W-:-:S13]  /*1390*/  ISETP.GE.U32.AND P0, PT, R15, 0x3, PT ;  /* 0x000000030f00780c */ /* 0x000fda0003f06070 */
[----:B------:R-:W-:Y:S05]  /*13a0*/  @!P0 BRA `(.L_x_65) ;  /* 0x0000000400508947 */ /* 0x000fea0003800000 */
[----:B0-----:R-:W0:Y:S01]  /*13b0*/  LDC.64 R4, c[0x0][0x388] ;  /* 0x0000e200ff047b82 */ /* 0x001e220000000a00 */
[C-C-:B------:R-:W-:Y:S02]  /*13c0*/  IMAD R8, R11.reuse, 0x2, R12.reuse ;  /* 0x000000020b087824 */ /* 0x140fe400078e020c */
[C-C-:B------:R-:W-:Y:S02]  /*13d0*/  IMAD R14, R11.reuse, 0x3, R12.reuse ;  /* 0x000000030b0e7824 */ /* 0x140fe400078e020c */
[----:B------:R-:W-:-:S03]  /*13e0*/  IMAD.IADD R16, R11, 0x1, R12 ;  /* 0x000000010b107824 */ /* 0x000fc600078e020c */
[----:B------:R-:W2:Y:S04]  /*13f0*/  LDC.64 R2, c[0x0][0x390] ;  /* 0x0000e400ff027b82 */ /* 0x000ea80000000a00 */
.L_x_79:
[----:B------:R-:W-:Y:S01]  /*1400*/  LOP3.LUT R13, R12, 0x3f, RZ, 0xc0, !PT ;  /* 0x0000003f0c0d7812 */ /* 0x000fe200078ec0ff */
[----:B------:R-:W-:Y:S01]  /*1410*/  BSSY.RECONVERGENT B1, `(.L_x_71) ;  /* 0x0000012000017945 */ /* 0x000fe20003800200 */
[----:B-1-3--:R-:W-:Y:S02]  /*1420*/  SHF.R.U32.HI R9, RZ, 0x6, R12 ;  /* 0x00000006ff097819 */ /* 0x00afe4000001160c */
[----:B------:R-:W-:Y:S02]  /*1430*/  LEA R18, R10, R13, 0x6 ;  /* 0x0000000d0a127211 */ /* 0x000fe400078e30ff */
[----:B--2---:R-:W-:Y:S01]  /*1440*/  LOP3.LUT R7, R16, 0x3f, RZ, 0xc0, !PT ;  /* 0x0000003f10077812 */ /* 0x004fe200078ec0ff */
[----:B------:R-:W-:Y:S01]  /*1450*/  IMAD R21, R0, 0x40, R9 ;  /* 0x0000004000157824 */ /* 0x000fe200078e0209 */
[----:B--2---:R-:W-:Y:S02]  /*1460*/  ISETP.GE.AND P0, PT, R18, R3, PT ;  /* 0x000000031200720c */ /* 0x004fe40003f06270 */
[----:B------:R-:W-:-:S02]  /*1470*/  SHF.R.U32.HI R19, RZ, 0x6, R16 ;  /* 0x00000006ff137819 */ /* 0x000fc40000011610 */
[----:B------:R-:W-:-:S13]  /*1480*/  ISETP.GE.OR P0, PT, R21, R2, P0 ;  /* 0x000000021500720c */ /* 0x000fda0000706670 */
[----:B------:R-:W-:Y:S05]  /*1490*/  @P0 BRA `(.L_x_72) ;  /* 0x0000000000240947 */ /* 0x000fea0003800000 */
[----:B------:R-:W1:Y:S01]  /*14a0*/  S2R R15, SR_CgaCtaId ;  /* 0x00000000000f7919 */ /* 0x000e620000008800 */
[----:B------:R-:W-:Y:S01]  /*14b0*/  MOV R6, 0x400 ;  /* 0x0000040000067802 */ /* 0x000fe20000000f00 */
[----:B------:R-:W-:-:S04]  /*14c0*/  IMAD R21, R21, R3, R18 ;  /* 0x0000000315157224 */ /* 0x000fc800078e0212 */
[----:B0-----:R-:W-:Y:S01]  /*14d0*/  IMAD.WIDE.U32 R20, R21, 0x4, R4 ;  /* 0x0000000415147825 */ /* 0x001fe200078e0004 */
[----:B-1----:R-:W-:-:S05]  /*14e0*/  LEA R6, R15, R6, 0x18 ;  /* 0x000000060f067211 */ /* 0x002fca00078ec0ff */
[----:B------:R-:W-:-:S04]  /*14f0*/  IMAD R6, R9, 0x110, R6 ;  /* 0x0000011009067824 */ /* 0x000fc800078e0206 */
[----:B------:R-:W-:-:S05]  /*1500*/  IMAD R6, R13, 0x4, R6 ;  /* 0x000000040d067824 */ /* 0x000fca00078e0206 */
[----:B------:R-:W0:Y:S04]  /*1510*/  LDS R9, [R6] ;  /* 0x0000000006097984 */ /* 0x000e280000000800 */
[----:B0-----:R1:W-:Y:S02]  /*1520*/  STG.E desc[UR10][R20.64], R9 ;  /* 0x0000000914007986 */ /* 0x0013e4000c10190a */
.L_x_72:
[----:B------:R-:W-:Y:S05]  /*1530*/  BSYNC.RECONVERGENT B1 ;  /* 0x0000000000017941 */ /* 0x000fea0003800200 */
.L_x_71:
[----:B------:R-:W-:Y:S01]  /*1540*/  IMAD R24, R10, 0x40, R7 ;  /* 0x000000400a187824 */ /* 0x000fe200078e0207 */
[----:B-1----:R-:W-:Y:S01]  /*1550*/  LOP3.LUT R21, R8, 0x3f, RZ, 0xc0, !PT ;  /* 0x0000003f08157812 */ /* 0x002fe200078ec0ff */
[----:B------:R-:W-:Y:S01]  /*1560*/  IMAD R22, R0, 0x40, R19 ;  /* 0x0000004000167824 */ /* 0x000fe200078e0213 */
[----:B------:R-:W-:Y:S01]  /*1570*/  LOP3.LUT R9, R14, 0x3f, RZ, 0xc0, !PT ;  /* 0x0000003f0e097812 */ /* 0x000fe200078ec0ff */
[----:B------:R-:W-:Y:S01]  /*1580*/  BSSY.RECONVERGENT B1, `(.L_x_73) ;  /* 0x0000017000017945 */ /* 0x000fe20003800200 */
[-C--:B------:R-:W-:Y:S01]  /*1590*/  ISETP.GE.AND P1, PT, R24, R3.reuse, PT ;  /* 0x000000031800720c */ /* 0x080fe20003f26270 */
[C---:B------:R-:W-:Y:S01]  /*15a0*/  IMAD R20, R10.reuse, 0x40, R21 ;  /* 0x000000400a147824 */ /* 0x040fe200078e0215 */
[----:B------:R-:W-:Y:S01]  /*15b0*/  SHF.R.U32.HI R23, RZ, 0x6, R8 ;  /* 0x00000006ff177819 */ /* 0x000fe20000011608 */
[----:B------:R-:W-:Y:S01]  /*15c0*/  IMAD R18, R10, 0x40, R9 ;  /* 0x000000400a127824 */ /* 0x000fe200078e0209 */
[----:B------:R-:W-:Y:S02]  /*15d0*/  ISETP.GE.OR P1, PT, R22, R2, P1 ;  /* 0x000000021600720c */ /* 0x000fe40000f26670 */
[----:B------:R-:W-:Y:S01]  /*15e0*/  SHF.R.U32.HI R13, RZ, 0x6, R14 ;  /* 0x00000006ff0d7819 */ /* 0x000fe2000001160e */
[----:B------:R-:W-:Y:S01]  /*15f0*/  IMAD R17, R0, 0x40, R23 ;  /* 0x0000004000117824 */ /* 0x000fe200078e0217 */
[----:B------:R-:W-:-:S02]  /*1600*/  ISETP.GE.AND P2, PT, R20, R3, PT ;  /* 0x000000031400720c */ /* 0x000fc40003f46270 */
[----:B------:R-:W-:Y:S01]  /*1610*/  ISETP.GE.AND P0, PT, R18, R3, PT ;  /* 0x000000031200720c */ /* 0x000fe20003f06270 */
[----:B------:R-:W-:Y:S01]  /*1620*/  IMAD R15, R0, 0x40, R13 ;  /* 0x00000040000f7824 */ /* 0x000fe200078e020d */
[----:B------:R-:W-:-:S04]  /*1630*/  ISETP.GE.OR P2, PT, R17, R2, P2 ;  /* 0x000000021100720c */ /* 0x000fc80001746670 */
[----:B------:R-:W-:Y:S01]  /*1640*/  ISETP.GE.OR P0, PT, R15, R2, P0 ;  /* 0x000000020f00720c */ /* 0x000fe20000706670 */
[----:B------:R-:W-:-:S12]  /*1650*/  @P1 BRA `(.L_x_74) ;  /* 0x0000000000241947 */ /* 0x000fd80003800000 */
[----:B------:R-:W1:Y:S01]  /*1660*/  S2R R25, SR_CgaCtaId ;  /* 0x0000000000197919 */ /* 0x000e620000008800 */
[----:B------:R-:W-:-:S04]  /*1670*/  MOV R6, 0x400 ;  /* 0x0000040000067802 */ /* 0x000fc80000000f00 */
[----:B-1----:R-:W-:-:S05]  /*1680*/  LEA R6, R25, R6, 0x18 ;  /* 0x0000000619067211 */ /* 0x002fca00078ec0ff */
[----:B------:R-:W-:-:S04]  /*1690*/  IMAD R6, R19, 0x110, R6 ;  /* 0x0000011013067824 */ /* 0x000fc800078e0206 */
[----:B------:R-:W-:Y:S02]  /*16a0*/  IMAD R19, R7, 0x4, R6 ;  /* 0x0000000407137824 */ /* 0x000fe400078e0206 */
[----:B------:R-:W-:-:S04]  /*16b0*/  IMAD R7, R22, R3, R24 ;  /* 0x0000000316077224 */ /* 0x000fc800078e0218 */
[----:B------:R-:W1:Y:S01]  /*16c0*/  LDS R19, [R19] ;  /* 0x0000000013137984 */ /* 0x000e620000000800 */
[----:B0-----:R-:W-:-:S05]  /*16d0*/  IMAD.WIDE.U32 R6, R7, 0x4, R4 ;  /* 0x0000000407067825 */ /* 0x001fca00078e0004 */
[----:B-1----:R1:W-:Y:S02]  /*16e0*/  STG.E desc[UR10][R6.64], R19 ;  /* 0x0000001306007986 */ /* 0x0023e4000c10190a */
.L_x_74:
[----:B------:R-:W-:Y:S05]  /*16f0*/  BSYNC.RECONVERGENT B1 ;  /* 0x0000000000017941 */ /* 0x000fea0003800200 */
.L_x_73:
[----:B------:R-:W-:Y:S04]  /*1700*/  BSSY.RECONVERGENT B1, `(.L_x_75) ;  /* 0x000000b000017945 */ /* 0x000fe80003800200 */
[----:B------:R-:W-:Y:S05]  /*1710*/  @P2 BRA `(.L_x_76) ;  /* 0x0000000000242947 */ /* 0x000fea0003800000 */
[----:B-1----:R-:W1:Y:S01]  /*1720*/  S2R R7, SR_CgaCtaId ;  /* 0x0000000000077919 */ /* 0x002e620000008800 */
[----:B------:R-:W-:-:S04]  /*1730*/  MOV R6, 0x400 ;  /* 0x0000040000067802 */ /* 0x000fc80000000f00 */
[----:B-1----:R-:W-:Y:S01]  /*1740*/  LEA R6, R7, R6, 0x18 ;  /* 0x0000000607067211 */ /* 0x002fe200078ec0ff */
[----:B------:R-:W-:-:S04]  /*1750*/  IMAD R7, R17, R3, R20 ;  /* 0x0000000311077224 */ /* 0x000fc800078e0214 */
[----:B------:R-:W-:-:S04]  /*1760*/  IMAD R6, R23, 0x110, R6 ;  /* 0x0000011017067824 */ /* 0x000fc800078e0206 */
[----:B------:R-:W-:Y:S02]  /*1770*/  IMAD R21, R21, 0x4, R6 ;  /* 0x0000000415157824 */ /* 0x000fe400078e0206 */
[----:B0-----:R-:W-:-:S04]  /*1780*/  IMAD.WIDE.U32 R6, R7, 0x4, R4 ;  /* 0x0000000407067825 */ /* 0x001fc800078e0004 */
[----:B------:R-:W0:Y:S04]  /*1790*/  LDS R21, [R21] ;  /* 0x0000000015157984 */ /* 0x000e280000000800 */
[----:B0-----:R2:W-:Y:S02]  /*17a0*/  STG.E desc[UR10][R6.64], R21 ;  /* 0x0000001506007986 */ /* 0x0015e4000c10190a */
.L_x_76:
[----:B------:R-:W-:Y:S05]  /*17b0*/  BSYNC.RECONVERGENT B1 ;  /* 0x0000000000017941 */ /* 0x000fea0003800200 */
.L_x_75:
[----:B------:R-:W-:Y:S01]  /*17c0*/  BSSY.RECONVERGENT B1, `(.L_x_77) ;  /* 0x000000c000017945 */ /* 0x000fe20003800200 */
[----:B------:R-:W-:-:S03]  /*17d0*/  IADD3 R12, PT, PT, R11, R12, R11 ;  /* 0x0000000c0b0c7210 */ /* 0x000fc60007ffe00b */
[----:B------:R-:W-:Y:S05]  /*17e0*/  @P0 BRA `(.L_x_78) ;  /* 0x0000000000240947 */ /* 0x000fea0003800000 */
[----:B-12---:R-:W1:Y:S01]  /*17f0*/  S2R R7, SR_CgaCtaId ;  /* 0x0000000000077919 */ /* 0x006e620000008800 */
        /* <DEDUP_REMOVED lines=8> */
.L_x_78:
[----:B------:R-:W-:Y:S05]  /*1880*/  BSYNC.RECONVERGENT B1 ;  /* 0x0000000000017941 */ /* 0x000fea0003800200 */
.L_x_77:
[C---:B------:R-:W-:Y:S01]  /*1890*/  IADD3 R12, PT, PT, R11.reuse, R12, R11 ;  /* 0x0000000c0b0c7210 */ /* 0x040fe20007ffe00b */
[C---:B------:R-:W-:Y:S02]  /*18a0*/  IMAD R8, R11.reuse, 0x4, R8 ;  /* 0x000000040b087824 */ /* 0x040fe400078e0208 */
[C---:B------:R-:W-:Y:S01]  /*18b0*/  IMAD R14, R11.reuse, 0x4, R14 ;  /* 0x000000040b0e7824 */ /* 0x040fe200078e020e */
[----:B------:R-:W-:Y:S01]  /*18c0*/  ISETP.GE.U32.AND P0, PT, R12, 0x1000, PT ;  /* 0x000010000c00780c */ /* 0x000fe20003f06070 */
[----:B------:R-:W-:-:S12]  /*18d0*/  IMAD R16, R11, 0x4, R16 ;  /* 0x000000040b107824 */ /* 0x000fd800078e0210 */
[----:B------:R-:W-:Y:S05]  /*18e0*/  @!P0 BRA `(.L_x_79) ;  /* 0xfffffff800c48947 */ /* 0x000fea000383ffff */
.L_x_65:
[----:B------:R-:W-:Y:S05]  /*18f0*/  BSYNC.RECONVERGENT B0 ;  /* 0x0000000000007941 */ /* 0x000fea0003800200 */
.L_x_64:
[----:B------:R-:W4:Y:S01]  /*1900*/  S2UR UR7, SR_SWINHI ;  /* 0x00000000000779c3 */ /* 0x000f220000002f00 */
[----:B0-----:R-:W-:Y:S01]  /*1910*/  VOTE.ANY R5, PT, PT ;  /* 0x0000000000057806 */ /* 0x001fe200038e0100 */
[----:B-123--:R-:W0:Y:S01]  /*1920*/  S2R R7, SR_LANEID ;  /* 0x0000000000077919 */ /* 0x00ee220000000000 */
[----:B------:R-:W-:Y:S01]  /*1930*/  SYNCS.ARRIVE.TRANS64.A1T0 RZ, [UR6+0x8], RZ ;  /* 0x000008ffffff79a7 */ /* 0x000fe20008100006 */
[----:B------:R-:W-:Y:S01]  /*1940*/  UMOV UR4, UR6 ;  /* 0x0000000600047c82 */ /* 0x000fe20008000000 */
[----:B----4-:R-:W-:Y:S01]  /*1950*/  UMOV UR5, UR7 ;  /* 0x0000000700057c82 */ /* 0x010fe20008000000 */
[----:B------:R-:W-:-:S04]  /*1960*/  UIADD3 UR7, UP0, UPT, UR4, 0x10, URZ ;  /* 0x0000001004077890 */ /* 0x000fc8000ff1e0ff */
[----:B------:R-:W-:Y:S02]  /*1970*/  UIADD3.X UR8, UPT, UPT, URZ, UR5, URZ, UP0, !UPT ;  /* 0x00000005ff087290 */ /* 0x000fe400087fe4ff */
[----:B------:R-:W-:-:S04]  /*1980*/  IMAD.U32 R2, RZ, RZ, UR7 ;  /* 0x00000007ff027e24 */ /* 0x000fc8000f8e00ff */
[----:B------:R-:W-:-:S04]  /*1990*/  IMAD.U32 R3, RZ, RZ, UR8 ;  /* 0x00000008ff037e24 */ /* 0x000fc8000f8e00ff */
[----:B------:R-:W1:Y:S02]  /*19a0*/  MATCH.ANY.U64 R5, R2 ;  /* 0x00000000020573a1 */ /* 0x000e6400000e8200 */
[----:B-1----:R-:W1:Y:S08]  /*19b0*/  BREV R0, R5 ;  /* 0x0000000500007301 */ /* 0x002e700000000000 */
[----:B-1----:R-:W0:Y:S02]  /*19c0*/  FLO.U32.SH R0, R0 ;  /* 0x0000000000007300 */ /* 0x002e2400000e0400 */
[----:B0-----:R-:W-:-:S13]  /*19d0*/  ISETP.NE.AND P0, PT, R7, R0, PT ;  /* 0x000000000700720c */ /* 0x001fda0003f05270 */
[----:B------:R-:W-:Y:S05]  /*19e0*/  @P0 EXIT ;  /* 0x000000000000094d */ /* 0x000fea0003800000 */
[----:B------:R-:W0:Y:S01]  /*19f0*/  POPC R5, R5 ;  /* 0x0000000500057309 */ /* 0x000e220000000000 */
[----:B------:R-:W-:Y:S02]  /*1a00*/  IMAD.U32 R2, RZ, RZ, UR4 ;  /* 0x00000004ff027e24 */ /* 0x000fe4000f8e00ff */
[----:B------:R-:W-:Y:S02]  /*1a10*/  IMAD.U32 R3, RZ, RZ, UR5 ;  /* 0x00000005ff037e24 */ /* 0x000fe4000f8e00ff */
        /* <DEDUP_REMOVED lines=10> */
[----:B------:R-:W0:Y:S02]  /*1ac0*/  SYNCS.CCTL.IV [UR6] ;  /* 0x00000000ff0079b1 */ /* 0x000e240008000006 */
[----:B0-----:R-:W-:Y:S01]  /*1ad0*/  SYNCS.CCTL.IV [UR6+0x8] ;  /* 0x00000800ff0079b1 */ /* 0x001fe20008000006 */
[----:B------:R-:W-:Y:S05]  /*1ae0*/  EXIT ;  /* 0x000000000000794d */ /* 0x000fea0003800000 */
.L_x_80:
        /* <DEDUP_REMOVED lines=9> */
.L_x_82:


//--------------------- .nv.shared._ZN36_GLOBAL__N__baffd14a_4_k_cu_a89873fb24tma_neighbor_copy_kernelEPKfPfii --------------------------
	.section	.nv.shared._ZN36_GLOBAL__N__baffd14a_4_k_cu_a89873fb24tma_neighbor_copy_kernelEPKfPfii,"aw",@nobits
	.sectionflags	@""
	.align	16
.nv.shared._ZN36_GLOBAL__N__baffd14a_4_k_cu_a89873fb24tma_neighbor_copy_kernelEPKfPfii:
	.zero		1072


//--------------------- .nv.shared.reserved.0     --------------------------
	.section	.nv.shared.reserved.0,"aw",@nobits
	.weak		__nv_reservedSMEM_offset_0_alias
	.size		__nv_reservedSMEM_offset_0_alias, 0, 64
	.other		__nv_reservedSMEM_offset_0_alias,@"STO_CUDA_RESERVED_SHARED STV_DEFAULT"
__nv_reservedSMEM_offset_0_alias:
	.zero		0
	.zero		64


//--------------------- .nv.shared._ZN36_GLOBAL__N__baffd14a_4_k_cu_a89873fb18tma_2d_copy_kernelEPKfPfii --------------------------
	.section	.nv.shared._ZN36_GLOBAL__N__baffd14a_4_k_cu_a89873fb18tma_2d_copy_kernelEPKfPfii,"aw",@nobits
	.sectionflags	@""
	.align	128
.nv.shared._ZN36_GLOBAL__N__baffd14a_4_k_cu_a89873fb18tma_2d_copy_kernelEPKfPfii:
	.zero		18464


//--------------------- .nv.constant0._ZN36_GLOBAL__N__baffd14a_4_k_cu_a89873fb24tma_neighbor_copy_kernelEPKfPfii --------------------------
	.section	.nv.constant0._ZN36_GLOBAL__N__baffd14a_4_k_cu_a89873fb24tma_neighbor_copy_kernelEPKfPfii,"a",@progbits
	.sectionflags	@""
	.align	4
.nv.constant0._ZN36_GLOBAL__N__baffd14a_4_k_cu_a89873fb24tma_neighbor_copy_kernelEPKfPfii:
	.zero		920


//--------------------- .nv.constant0._ZN36_GLOBAL__N__baffd14a_4_k_cu_a89873fb18tma_2d_copy_kernelEPKfPfii --------------------------
	.section	.nv.constant0._ZN36_GLOBAL__N__baffd14a_4_k_cu_a89873fb18tma_2d_copy_kernelEPKfPfii,"a",@progbits
	.sectionflags	@""
	.align	4
.nv.constant0._ZN36_GLOBAL__N__baffd14a_4_k_cu_a89873fb18tma_2d_copy_kernelEPKfPfii:
	.zero		920


//--------------------- SYMBOLS --------------------------

	.type		.nv.reservedSmem.offset0,@object
	.size		.nv.reservedSmem.offset0,0x4
	.type		.nv.reservedSmem.cap,@object
	.size		.nv.reservedSmem.cap,0x4
